	.headerflags	@"EF_CUDA_TEXMODE_UNIFIED EF_CUDA_64BIT_ADDRESS EF_CUDA_SM89 EF_CUDA_VIRTUAL_SM(EF_CUDA_SM89)"
	.elftype	@"ET_EXEC"


//--------------------- .nv.info                  --------------------------
	.section	.nv.info,"",@"SHT_CUDA_INFO"
	.align	4


	//----- nvinfo : EIATTR_REGCOUNT
	.align		4
        /*0000*/ 	.byte	0x04, 0x2f
        /*0002*/ 	.short	(.L_3 - .L_2)
	.align		4
.L_2:
        /*0004*/ 	.word	index@(triton_poi_fused__unsafe_view_cat_clone_cos_expand_mul_permute_reflection_pad2d_sin_unfold_unsqueeze_0)
        /*0008*/ 	.word	0x00000030


	//----- nvinfo : EIATTR_FRAME_SIZE
	.align		4
.L_3:
        /*000c*/ 	.byte	0x04, 0x11
        /*000e*/ 	.short	(.L_5 - .L_4)
	.align		4
.L_4:
        /*0010*/ 	.word	index@(triton_poi_fused__unsafe_view_cat_clone_cos_expand_mul_permute_reflection_pad2d_sin_unfold_unsqueeze_0)
        /*0014*/ 	.word	0x00000020


	//----- nvinfo : EIATTR_MIN_STACK_SIZE
	.align		4
.L_5:
        /*0018*/ 	.byte	0x04, 0x12
        /*001a*/ 	.short	(.L_7 - .L_6)
	.align		4
.L_6:
        /*001c*/ 	.word	index@(triton_poi_fused__unsafe_view_cat_clone_cos_expand_mul_permute_reflection_pad2d_sin_unfold_unsqueeze_0)
        /*0020*/ 	.word	0x00000020
.L_7:


//--------------------- .nv.info.triton_poi_fused__unsafe_view_cat_clone_cos_expand_mul_permute_reflection_pad2d_sin_unfold_unsqueeze_0 --------------------------
	.section	.nv.info.triton_poi_fused__unsafe_view_cat_clone_cos_expand_mul_permute_reflection_pad2d_sin_unfold_unsqueeze_0,"",@"SHT_CUDA_INFO"
	.sectionflags	@""
	.align	4


	//----- nvinfo : EIATTR_CUDA_API_VERSION
	.align		4
        /*0000*/ 	.byte	0x04, 0x37
        /*0002*/ 	.short	(.L_9 - .L_8)
.L_8:
        /*0004*/ 	.word	0x00000080


	//----- nvinfo : EIATTR_PARAM_CBANK
	.align		4
.L_9:
        /*0008*/ 	.byte	0x04, 0x0a
        /*000a*/ 	.short	(.L_11 - .L_10)
	.align		4
.L_10:
        /*000c*/ 	.word	index@(.nv.constant0.triton_poi_fused__unsafe_view_cat_clone_cos_expand_mul_permute_reflection_pad2d_sin_unfold_unsqueeze_0)
        /*0010*/ 	.short	0x0160
        /*0012*/ 	.short	0x0030


	//----- nvinfo : EIATTR_CBANK_PARAM_SIZE
	.align		4
.L_11:
        /*0014*/ 	.byte	0x03, 0x19
        /*0016*/ 	.short	0x0030


	//----- nvinfo : EIATTR_KPARAM_INFO
	.align		4
        /*0018*/ 	.byte	0x04, 0x17
        /*001a*/ 	.short	(.L_13 - .L_12)
.L_12:
        /*001c*/ 	.word	0x00000000
        /*0020*/ 	.short	0x0005
        /*0022*/ 	.short	0x0028
        /*0024*/ 	.byte	0x00, 0xf4, 0x21, 0x00


	//----- nvinfo : EIATTR_KPARAM_INFO
	.align		4
.L_13:
        /*0028*/ 	.byte	0x04, 0x17
        /*002a*/ 	.short	(.L_15 - .L_14)
.L_14:
        /*002c*/ 	.word	0x00000000
        /*0030*/ 	.short	0x0004
        /*0032*/ 	.short	0x0020
        /*0034*/ 	.byte	0x00, 0xf0, 0x11, 0x00


	//----- nvinfo : EIATTR_KPARAM_INFO
	.align		4
.L_15:
        /*0038*/ 	.byte	0x04, 0x17
        /*003a*/ 	.short	(.L_17 - .L_16)
.L_16:
        /*003c*/ 	.word	0x00000000
        /*0040*/ 	.short	0x0003
        /*0042*/ 	.short	0x0018
        /*0044*/ 	.byte	0x00, 0xf4, 0x21, 0x00


	//----- nvinfo : EIATTR_KPARAM_INFO
	.align		4
.L_17:
        /*0048*/ 	.byte	0x04, 0x17
        /*004a*/ 	.short	(.L_19 - .L_18)
.L_18:
        /*004c*/ 	.word	0x00000000
        /*0050*/ 	.short	0x0002
        /*0052*/ 	.short	0x0010
        /*0054*/ 	.byte	0x00, 0xf4, 0x21, 0x00


	//----- nvinfo : EIATTR_KPARAM_INFO
	.align		4
.L_19:
        /*0058*/ 	.byte	0x04, 0x17
        /*005a*/ 	.short	(.L_21 - .L_20)
.L_20:
        /*005c*/ 	.word	0x00000000
        /*0060*/ 	.short	0x0001
        /*0062*/ 	.short	0x0008
        /*0064*/ 	.byte	0x00, 0xf4, 0x21, 0x00


	//----- nvinfo : EIATTR_KPARAM_INFO
	.align		4
.L_21:
        /*0068*/ 	.byte	0x04, 0x17
        /*006a*/ 	.short	(.L_23 - .L_22)
.L_22:
        /*006c*/ 	.word	0x00000000
        /*0070*/ 	.short	0x0000
        /*0072*/ 	.short	0x0000
        /*0074*/ 	.byte	0x00, 0xf4, 0x21, 0x00


	//----- nvinfo : EIATTR_MAXREG_COUNT
	.align		4
.L_23:
        /*0078*/ 	.byte	0x03, 0x1b
        /*007a*/ 	.short	0x00ff


	//----- nvinfo : EIATTR_EXIT_INSTR_OFFSETS
	.align		4
        /*007c*/ 	.byte	0x04, 0x1c
        /*007e*/ 	.short	(.L_25 - .L_24)


	//   ....[0]....
.L_24:
        /*0080*/ 	.word	0x000077b0


	//----- nvinfo : EIATTR_REQNTID
	.align		4
.L_25:
        /*0084*/ 	.byte	0x04, 0x10
        /*0086*/ 	.short	(.L_27 - .L_26)
.L_26:
        /*0088*/ 	.word	0x00000080
        /*008c*/ 	.word	0x00000001
        /*0090*/ 	.word	0x00000001


	//----- nvinfo : EIATTR_CRS_STACK_SIZE
	.align		4
.L_27:
        /*0094*/ 	.byte	0x04, 0x1e
        /*0096*/ 	.short	(.L_29 - .L_28)
.L_28:
        /*0098*/ 	.word	0x00000000
.L_29:


//--------------------- .nv.callgraph             --------------------------
	.section	.nv.callgraph,"",@"SHT_CUDA_CALLGRAPH"
	.align	4
	.sectionentsize	8
	.align		4
        /*0000*/ 	.word	0x00000000
	.align		4
        /*0004*/ 	.word	0xffffffff
	.align		4
        /*0008*/ 	.word	0x00000000
	.align		4
        /*000c*/ 	.word	0xfffffffe
	.align		4
        /*0010*/ 	.word	0x00000000
	.align		4
        /*0014*/ 	.word	0xfffffffd
	.align		4
        /*0018*/ 	.word	0x00000000
	.align		4
        /*001c*/ 	.word	0xfffffffc


//--------------------- .nv.rel.action            --------------------------
	.section	.nv.rel.action,"",@"SHT_CUDA_RELOCINFO"
	.align	8
	.sectionentsize	8
        /*0000*/ 	.byte	0x73, 0x00, 0x00, 0x00, 0x00, 0x00, 0x00, 0x00, 0x00, 0x00, 0x00, 0x11, 0x25, 0x00, 0x05, 0x36


//--------------------- .nv.constant4             --------------------------
	.section	.nv.constant4,"a",@progbits
	.align	8
	.align		8
.nv.constant4:
        /*0000*/ 	.dword	_$_str
	.align		8
        /*0008*/ 	.dword	__cudart_i2opi_f


//--------------------- .nv.constant2.triton_poi_fused__unsafe_view_cat_clone_cos_expand_mul_permute_reflection_pad2d_sin_unfold_unsqueeze_0 --------------------------
	.section	.nv.constant2.triton_poi_fused__unsafe_view_cat_clone_cos_expand_mul_permute_reflection_pad2d_sin_unfold_unsqueeze_0,"a",@progbits
	.sectionflags	@""
	.align	4
.nv.constant2.triton_poi_fused__unsafe_view_cat_clone_cos_expand_mul_permute_reflection_pad2d_sin_unfold_unsqueeze_0:
        /*0000*/ 	.byte	0x19, 0x2d, 0x44, 0x54, 0xfb, 0x21, 0xf9, 0x3b


//--------------------- .nv.constant0.triton_poi_fused__unsafe_view_cat_clone_cos_expand_mul_permute_reflection_pad2d_sin_unfold_unsqueeze_0 --------------------------
	.section	.nv.constant0.triton_poi_fused__unsafe_view_cat_clone_cos_expand_mul_permute_reflection_pad2d_sin_unfold_unsqueeze_0,"a",@progbits
	.sectionflags	@""
	.align	4
.nv.constant0.triton_poi_fused__unsafe_view_cat_clone_cos_expand_mul_permute_reflection_pad2d_sin_unfold_unsqueeze_0:
	.zero		400


//--------------------- .text.triton_poi_fused__unsafe_view_cat_clone_cos_expand_mul_permute_reflection_pad2d_sin_unfold_unsqueeze_0 --------------------------
	.section	.text.triton_poi_fused__unsafe_view_cat_clone_cos_expand_mul_permute_reflection_pad2d_sin_unfold_unsqueeze_0,"ax",@progbits
	.sectioninfo	@"SHI_REGISTERS=48"
	.align	128
        .global         triton_poi_fused__unsafe_view_cat_clone_cos_expand_mul_permute_reflection_pad2d_sin_unfold_unsqueeze_0
        .type           triton_poi_fused__unsafe_view_cat_clone_cos_expand_mul_permute_reflection_pad2d_sin_unfold_unsqueeze_0,@function
        .size           triton_poi_fused__unsafe_view_cat_clone_cos_expand_mul_permute_reflection_pad2d_sin_unfold_unsqueeze_0,(.L_x_49 - triton_poi_fused__unsafe_view_cat_clone_cos_expand_mul_permute_reflection_pad2d_sin_unfold_unsqueeze_0)
        .other          triton_poi_fused__unsafe_view_cat_clone_cos_expand_mul_permute_reflection_pad2d_sin_unfold_unsqueeze_0,@"STO_CUDA_ENTRY STV_DEFAULT"
triton_poi_fused__unsafe_view_cat_clone_cos_expand_mul_permute_reflection_pad2d_sin_unfold_unsqueeze_0:
.text.triton_poi_fused__unsafe_view_cat_clone_cos_expand_mul_permute_reflection_pad2d_sin_unfold_unsqueeze_0:
[----:B------:R-:W-:Y:S02]  /*0000*/  IMAD.MOV.U32 R1, RZ, RZ, c[0x0][0x28] ;  /* 0x00000a00ff017624 */ /* 0x000fe400078e00ff */
[----:B------:R-:W0:Y:S01]  /*0010*/  S2R R0, SR_TID.X ;  /* 0x0000000000007919 */ /* 0x000e220000002100 */
[----:B------:R-:W-:Y:S01]  /*0020*/  IMAD.MOV.U32 R14, RZ, RZ, RZ ;  /* 0x000000ffff0e7224 */ /* 0x000fe200078e00ff */
[----:B------:R-:W-:Y:S01]  /*0030*/  ULDC.64 UR4, c[0x0][0x118] ;  /* 0x0000460000047ab9 */ /* 0x000fe20000000a00 */
[----:B------:R-:W-:Y:S01]  /*0040*/  IMAD.MOV.U32 R22, RZ, RZ, RZ ;  /* 0x000000ffff167224 */ /* 0x000fe200078e00ff */
[----:B------:R-:W1:Y:S01]  /*0050*/  S2R R23, SR_CTAID.X ;  /* 0x0000000000177919 */ /* 0x000e620000002500 */
[----:B------:R-:W-:Y:S01]  /*0060*/  IMAD.MOV.U32 R10, RZ, RZ, RZ ;  /* 0x000000ffff0a7224 */ /* 0x000fe200078e00ff */
[----:B------:R-:W-:Y:S01]  /*0070*/  IADD3 R1, R1, -0x20, RZ ;  /* 0xffffffe001017810 */ /* 0x000fe20007ffe0ff */
[----:B------:R-:W-:Y:S02]  /*0080*/  IMAD.MOV.U32 R8, RZ, RZ, RZ ;  /* 0x000000ffff087224 */ /* 0x000fe400078e00ff */
[----:B------:R-:W-:Y:S02]  /*0090*/  IMAD.MOV.U32 R6, RZ, RZ, RZ ;  /* 0x000000ffff067224 */ /* 0x000fe400078e00ff */
[----:B------:R-:W-:-:S02]  /*00a0*/  IMAD.MOV.U32 R4, RZ, RZ, RZ ;  /* 0x000000ffff047224 */ /* 0x000fc400078e00ff */
[----:B------:R-:W-:Y:S02]  /*00b0*/  IMAD.MOV.U32 R20, RZ, RZ, RZ ;  /* 0x000000ffff147224 */ /* 0x000fe400078e00ff */
[----:B------:R-:W-:Y:S02]  /*00c0*/  IMAD.MOV.U32 R2, RZ, RZ, RZ ;  /* 0x000000ffff027224 */ /* 0x000fe400078e00ff */
[----:B0-----:R-:W-:-:S05]  /*00d0*/  IMAD.SHL.U32 R0, R0, 0x4, RZ ;  /* 0x0000000400007824 */ /* 0x001fca00078e00ff */
[----:B------:R-:W-:-:S05]  /*00e0*/  LOP3.LUT R0, R0, 0x1fc, RZ, 0xc0, !PT ;  /* 0x000001fc00007812 */ /* 0x000fca00078ec0ff */
[----:B-1----:R-:W-:-:S04]  /*00f0*/  IMAD R23, R23, 0x400, R0 ;  /* 0x0000040017177824 */ /* 0x002fc800078e0200 */
[C---:B------:R-:W-:Y:S01]  /*0100*/  IMAD.HI R28, R23.reuse, -0x6db6db6d, R22 ;  /* 0x92492493171c7827 */ /* 0x040fe200078e0216 */
[C---:B------:R-:W-:Y:S02]  /*0110*/  IADD3 R15, R23.reuse, 0x1, RZ ;  /* 0x00000001170f7810 */ /* 0x040fe40007ffe0ff */
[C---:B------:R-:W-:Y:S02]  /*0120*/  IADD3 R11, R23.reuse, 0x2, RZ ;  /* 0x00000002170b7810 */ /* 0x040fe40007ffe0ff */
[----:B------:R-:W-:Y:S01]  /*0130*/  IADD3 R9, R23, 0x3, RZ ;  /* 0x0000000317097810 */ /* 0x000fe20007ffe0ff */
[----:B------:R-:W-:Y:S01]  /*0140*/  IMAD.HI R0, R15, -0x6db6db6d, R14 ;  /* 0x924924930f007827 */ /* 0x000fe200078e020e */
[C---:B------:R-:W-:Y:S02]  /*0150*/  IADD3 R7, R23.reuse, 0x201, RZ ;  /* 0x0000020117077810 */ /* 0x040fe40007ffe0ff */
[----:B------:R-:W-:Y:S01]  /*0160*/  IADD3 R5, R23, 0x202, RZ ;  /* 0x0000020217057810 */ /* 0x000fe20007ffe0ff */
[----:B------:R-:W-:Y:S01]  /*0170*/  IMAD.HI R10, R11, -0x6db6db6d, R10 ;  /* 0x924924930b0a7827 */ /* 0x000fe200078e020a */
[----:B------:R-:W-:-:S02]  /*0180*/  SHF.R.U32.HI R13, RZ, 0x1f, R0 ;  /* 0x0000001fff0d7819 */ /* 0x000fc40000011600 */
[----:B------:R-:W-:Y:S01]  /*0190*/  SHF.R.U32.HI R17, RZ, 0x1f, R28 ;  /* 0x0000001fff117819 */ /* 0x000fe2000001161c */
[----:B------:R-:W-:Y:S01]  /*01a0*/  IMAD.HI R8, R9, -0x6db6db6d, R8 ;  /* 0x9249249309087827 */ /* 0x000fe200078e0208 */
[----:B------:R-:W-:Y:S02]  /*01b0*/  LEA.HI R25, R0, R13, RZ, 0x1b ;  /* 0x0000000d00197211 */ /* 0x000fe400078fd8ff */
[----:B------:R-:W-:Y:S01]  /*01c0*/  IADD3 R21, R23, 0x200, RZ ;  /* 0x0000020017157810 */ /* 0x000fe20007ffe0ff */
[----:B------:R-:W-:Y:S01]  /*01d0*/  IMAD.HI R6, R7, -0x6db6db6d, R6 ;  /* 0x9249249307067827 */ /* 0x000fe200078e0206 */
[----:B------:R-:W-:Y:S02]  /*01e0*/  SHF.R.U32.HI R19, RZ, 0x1f, R10 ;  /* 0x0000001fff137819 */ /* 0x000fe4000001160a */
[----:B------:R-:W-:Y:S01]  /*01f0*/  IADD3 R3, R23, 0x203, RZ ;  /* 0x0000020317037810 */ /* 0x000fe20007ffe0ff */
[----:B------:R-:W-:Y:S01]  /*0200*/  IMAD R25, R25, -0x38, R15 ;  /* 0xffffffc819197824 */ /* 0x000fe200078e020f */
[CC--:B------:R-:W-:Y:S01]  /*0210*/  LEA.HI.SX32 R13, R28.reuse, R17.reuse, 0x1b ;  /* 0x000000111c0d7211 */ /* 0x0c0fe200078fdaff */
[----:B------:R-:W-:Y:S01]  /*0220*/  IMAD.HI R12, R5, -0x6db6db6d, R4 ;  /* 0x92492493050c7827 */ /* 0x000fe200078e0204 */
[----:B------:R-:W-:-:S02]  /*0230*/  LEA.HI.SX32 R28, R28, R17, 0x15 ;  /* 0x000000111c1c7211 */ /* 0x000fc400078faaff */
[----:B------:R-:W-:Y:S01]  /*0240*/  PRMT R14, R25, 0x8880, RZ ;  /* 0x00008880190e7816 */ /* 0x000fe200000000ff */
[----:B------:R-:W-:Y:S01]  /*0250*/  IMAD.HI R4, R21, -0x6db6db6d, R20 ;  /* 0x9249249315047827 */ /* 0x000fe200078e0214 */
[----:B------:R-:W-:Y:S02]  /*0260*/  SHF.R.U32.HI R15, RZ, 0x1f, R8 ;  /* 0x0000001fff0f7819 */ /* 0x000fe40000011608 */
[----:B------:R-:W-:Y:S01]  /*0270*/  LEA.HI R10, R10, R19, RZ, 0x1b ;  /* 0x000000130a0a7211 */ /* 0x000fe200078fd8ff */
[----:B------:R-:W-:Y:S01]  /*0280*/  IMAD.HI R2, R3, -0x6db6db6d, R2 ;  /* 0x9249249303027827 */ /* 0x000fe200078e0202 */
[----:B------:R-:W-:Y:S02]  /*0290*/  SHF.R.U32.HI R17, RZ, 0x1f, R6 ;  /* 0x0000001fff117819 */ /* 0x000fe40000011606 */
[----:B------:R-:W-:Y:S01]  /*02a0*/  PRMT R14, R14, 0x7710, RZ ;  /* 0x000077100e0e7816 */ /* 0x000fe200000000ff */
[----:B------:R-:W-:Y:S01]  /*02b0*/  IMAD R10, R10, -0x38, R11 ;  /* 0xffffffc80a0a7824 */ /* 0x000fe200078e020b */
[----:B------:R-:W-:Y:S01]  /*02c0*/  LEA.HI R15, R8, R15, RZ, 0x1b ;  /* 0x0000000f080f7211 */ /* 0x000fe200078fd8ff */
[----:B------:R-:W-:Y:S01]  /*02d0*/  IMAD R30, R13, -0x38, R23 ;  /* 0xffffffc80d1e7824 */ /* 0x000fe200078e0217 */
[----:B------:R-:W-:-:S02]  /*02e0*/  SHF.R.U32.HI R19, RZ, 0x1f, R12 ;  /* 0x0000001fff137819 */ /* 0x000fc4000001160c */
[----:B------:R-:W-:Y:S01]  /*02f0*/  LEA.HI R6, R6, R17, RZ, 0x1b ;  /* 0x0000001106067211 */ /* 0x000fe200078fd8ff */
[----:B------:R-:W-:Y:S01]  /*0300*/  IMAD R9, R15, -0x38, R9 ;  /* 0xffffffc80f097824 */ /* 0x000fe200078e0209 */
[----:B------:R-:W-:Y:S02]  /*0310*/  SHF.R.U32.HI R8, RZ, 0xd, R14 ;  /* 0x0000000dff087819 */ /* 0x000fe4000001160e */
[----:B------:R-:W-:Y:S01]  /*0320*/  SHF.R.U32.HI R17, RZ, 0x1f, R4 ;  /* 0x0000001fff117819 */ /* 0x000fe20000011604 */
[----:B------:R-:W-:Y:S01]  /*0330*/  IMAD R7, R6, -0x38, R7 ;  /* 0xffffffc806077824 */ /* 0x000fe200078e0207 */
[----:B------:R-:W-:Y:S02]  /*0340*/  LEA.HI R19, R12, R19, RZ, 0x1b ;  /* 0x000000130c137211 */ /* 0x000fe400078fd8ff */
[----:B------:R-:W-:Y:S02]  /*0350*/  SHF.R.U32.HI R11, RZ, 0x1f, R2 ;  /* 0x0000001fff0b7819 */ /* 0x000fe40000011602 */
[----:B------:R-:W-:Y:S01]  /*0360*/  LOP3.LUT R8, R8, 0x3, RZ, 0xc0, !PT ;  /* 0x0000000308087812 */ /* 0x000fe200078ec0ff */
[----:B------:R-:W-:Y:S01]  /*0370*/  IMAD R12, R19, -0x38, R5 ;  /* 0xffffffc8130c7824 */ /* 0x000fe200078e0205 */
[----:B------:R-:W-:-:S02]  /*0380*/  LEA.HI.SX32 R27, R4, R17, 0x1b ;  /* 0x00000011041b7211 */ /* 0x000fc400078fdaff */
[----:B------:R-:W-:Y:S01]  /*0390*/  LEA.HI.SX32 R0, R4, R17, 0x15 ;  /* 0x0000001104007211 */ /* 0x000fe200078faaff */
[----:B------:R-:W-:Y:S01]  /*03a0*/  IMAD.IADD R8, R25, 0x1, R8 ;  /* 0x0000000119087824 */ /* 0x000fe200078e0208 */
[----:B------:R-:W-:Y:S02]  /*03b0*/  PRMT R4, R10, 0x8880, RZ ;  /* 0x000088800a047816 */ /* 0x000fe400000000ff */
[----:B------:R-:W-:Y:S02]  /*03c0*/  LEA.HI R2, R2, R11, RZ, 0x1b ;  /* 0x0000000b02027211 */ /* 0x000fe400078fd8ff */
[----:B------:R-:W-:Y:S02]  /*03d0*/  PRMT R5, R4, 0x7710, RZ ;  /* 0x0000771004057816 */ /* 0x000fe400000000ff */
[----:B------:R-:W-:Y:S01]  /*03e0*/  SHF.R.U32.HI R14, RZ, 0xb, R14 ;  /* 0x0000000bff0e7819 */ /* 0x000fe2000001160e */
[----:B------:R-:W-:Y:S01]  /*03f0*/  IMAD R2, R2, -0x38, R3 ;  /* 0xffffffc802027824 */ /* 0x000fe200078e0203 */
[----:B------:R-:W-:-:S02]  /*0400*/  LOP3.LUT R3, R8, 0xfc, RZ, 0xc0, !PT ;  /* 0x000000fc08037812 */ /* 0x000fc400078ec0ff */
[----:B------:R-:W-:Y:S02]  /*0410*/  SHF.R.U32.HI R6, RZ, 0xd, R5 ;  /* 0x0000000dff067819 */ /* 0x000fe40000011605 */
[----:B------:R-:W-:Y:S01]  /*0420*/  PRMT R15, R9, 0x8880, RZ ;  /* 0x00008880090f7816 */ /* 0x000fe200000000ff */
[----:B------:R-:W-:Y:S01]  /*0430*/  IMAD.MOV R3, RZ, RZ, -R3 ;  /* 0x000000ffff037224 */ /* 0x000fe200078e0a03 */
[----:B------:R-:W-:Y:S02]  /*0440*/  LOP3.LUT R11, R6, 0x3, RZ, 0xc0, !PT ;  /* 0x00000003060b7812 */ /* 0x000fe400078ec0ff */
[----:B------:R-:W-:Y:S02]  /*0450*/  LOP3.LUT R6, R14, 0xf, RZ, 0xc0, !PT ;  /* 0x0000000f0e067812 */ /* 0x000fe400078ec0ff */
[----:B------:R-:W-:Y:S01]  /*0460*/  PRMT R14, R3, 0x7710, RZ ;  /* 0x00007710030e7816 */ /* 0x000fe200000000ff */
[----:B------:R-:W-:Y:S01]  /*0470*/  IMAD.IADD R11, R10, 0x1, R11 ;  /* 0x000000010a0b7824 */ /* 0x000fe200078e020b */
[----:B------:R-:W-:Y:S01]  /*0480*/  SHF.R.S32.HI R4, RZ, 0x1f, R13 ;  /* 0x0000001fff047819 */ /* 0x000fe2000001140d */
[----:B------:R-:W-:Y:S01]  /*0490*/  IMAD.IADD R6, R25, 0x1, R6 ;  /* 0x0000000119067824 */ /* 0x000fe200078e0206 */
[----:B------:R-:W-:Y:S01]  /*04a0*/  PRMT R16, R7, 0x8880, RZ ;  /* 0x0000888007107816 */ /* 0x000fe200000000ff */
[----:B------:R-:W-:Y:S01]  /*04b0*/  IMAD.IADD R25, R25, 0x1, R14 ;  /* 0x0000000119197824 */ /* 0x000fe200078e020e */
[----:B------:R-:W-:-:S02]  /*04c0*/  LOP3.LUT R3, R11, 0xfc, RZ, 0xc0, !PT ;  /* 0x000000fc0b037812 */ /* 0x000fc400078ec0ff */
[----:B------:R-:W-:Y:S02]  /*04d0*/  PRMT R14, R15, 0x7710, RZ ;  /* 0x000077100f0e7816 */ /* 0x000fe400000000ff */
[----:B------:R-:W-:Y:S01]  /*04e0*/  LEA.HI R4, R4, R13, RZ, 0x6 ;  /* 0x0000000d04047211 */ /* 0x000fe200078f30ff */
[----:B------:R-:W-:Y:S01]  /*04f0*/  IMAD.MOV R19, RZ, RZ, -R3 ;  /* 0x000000ffff137224 */ /* 0x000fe200078e0a03 */
[----:B------:R-:W-:Y:S02]  /*0500*/  SHF.R.U32.HI R15, RZ, 0xb, R5 ;  /* 0x0000000bff0f7819 */ /* 0x000fe40000011605 */
[----:B------:R-:W-:Y:S02]  /*0510*/  SHF.R.U32.HI R3, RZ, 0xd, R14 ;  /* 0x0000000dff037819 */ /* 0x000fe4000001160e */
[----:B------:R-:W-:Y:S02]  /*0520*/  PRMT R5, R16, 0x7710, RZ ;  /* 0x0000771010057816 */ /* 0x000fe400000000ff */
[----:B------:R-:W-:-:S02]  /*0530*/  LOP3.LUT R4, R4, 0xffffffc0, RZ, 0xc0, !PT ;  /* 0xffffffc004047812 */ /* 0x000fc400078ec0ff */
[----:B------:R-:W-:Y:S02]  /*0540*/  LOP3.LUT R18, R3, 0x3, RZ, 0xc0, !PT ;  /* 0x0000000303127812 */ /* 0x000fe400078ec0ff */
[----:B------:R-:W-:Y:S01]  /*0550*/  SHF.R.U32.HI R3, RZ, 0xd, R5 ;  /* 0x0000000dff037819 */ /* 0x000fe20000011605 */
[----:B------:R-:W-:Y:S01]  /*0560*/  IMAD.IADD R29, R13, 0x1, -R4 ;  /* 0x000000010d1d7824 */ /* 0x000fe200078e0a04 */
[----:B------:R-:W-:Y:S01]  /*0570*/  LOP3.LUT R15, R15, 0xf, RZ, 0xc0, !PT ;  /* 0x0000000f0f0f7812 */ /* 0x000fe200078ec0ff */
[----:B------:R-:W-:Y:S01]  /*0580*/  IMAD.IADD R18, R9, 0x1, R18 ;  /* 0x0000000109127824 */ /* 0x000fe200078e0212 */
[----:B------:R-:W-:Y:S02]  /*0590*/  LOP3.LUT R4, R3, 0x3, RZ, 0xc0, !PT ;  /* 0x0000000303047812 */ /* 0x000fe400078ec0ff */
[----:B------:R-:W-:Y:S01]  /*05a0*/  PRMT R19, R19, 0x7710, RZ ;  /* 0x0000771013137816 */ /* 0x000fe200000000ff */
[----:B------:R-:W-:Y:S01]  /*05b0*/  IMAD.IADD R16, R10, 0x1, R15 ;  /* 0x000000010a107824 */ /* 0x000fe200078e020f */
[----:B------:R-:W-:Y:S01]  /*05c0*/  LOP3.LUT R3, R18, 0xfc, RZ, 0xc0, !PT ;  /* 0x000000fc12037812 */ /* 0x000fe200078ec0ff */
[----:B------:R-:W-:Y:S01]  /*05d0*/  IMAD.IADD R17, R7, 0x1, R4 ;  /* 0x0000000107117824 */ /* 0x000fe200078e0204 */
[----:B------:R-:W-:Y:S01]  /*05e0*/  SHF.R.U32.HI R14, RZ, 0xb, R14 ;  /* 0x0000000bff0e7819 */ /* 0x000fe2000001160e */
[----:B------:R-:W-:Y:S01]  /*05f0*/  IMAD.IADD R19, R10, 0x1, R19 ;  /* 0x000000010a137824 */ /* 0x000fe200078e0213 */
[----:B------:R-:W-:Y:S01]  /*0600*/  PRMT R10, R12, 0x8880, RZ ;  /* 0x000088800c0a7816 */ /* 0x000fe200000000ff */
[----:B------:R-:W-:Y:S01]  /*0610*/  IMAD.MOV R24, RZ, RZ, -R3 ;  /* 0x000000ffff187224 */ /* 0x000fe200078e0a03 */
        /* <DEDUP_REMOVED lines=8> */
[----:B------:R-:W-:Y:S01]  /*06a0*/  SHF.R.U32.HI R4, RZ, 0xd, R3 ;  /* 0x0000000dff047819 */ /* 0x000fe20000011603 */
[C---:B------:R-:W-:Y:S01]  /*06b0*/  IMAD.IADD R13, R7.reuse, 0x1, R14 ;  /* 0x00000001070d7824 */ /* 0x040fe200078e020e */
[----:B------:R-:W-:Y:S01]  /*06c0*/  PRMT R24, R24, 0x7710, RZ ;  /* 0x0000771018187816 */ /* 0x000fe200000000ff */
[----:B------:R-:W-:Y:S01]  /*06d0*/  IMAD.IADD R5, R7, 0x1, R26 ;  /* 0x0000000107057824 */ /* 0x000fe200078e021a */
[----:B------:R-:W-:Y:S01]  /*06e0*/  LOP3.LUT R7, R4, 0x3, RZ, 0xc0, !PT ;  /* 0x0000000304077812 */ /* 0x000fe200078ec0ff */
[----:B------:R-:W-:Y:S01]  /*06f0*/  IMAD R26, R27, -0x38, R21 ;  /* 0xffffffc81b1a7824 */ /* 0x000fe200078e0215 */
[----:B------:R-:W-:Y:S01]  /*0700*/  SHF.R.S32.HI R4, RZ, 0x1f, R27 ;  /* 0x0000001fff047819 */ /* 0x000fe2000001141b */
[----:B------:R-:W-:Y:S01]  /*0710*/  IMAD.IADD R24, R9, 0x1, R24 ;  /* 0x0000000109187824 */ /* 0x000fe200078e0218 */
[----:B------:R-:W-:Y:S01]  /*0720*/  PRMT R9, R30, 0x8880, RZ ;  /* 0x000088801e097816 */ /* 0x000fe200000000ff */
[----:B------:R-:W-:Y:S01]  /*0730*/  IMAD.IADD R14, R12, 0x1, R7 ;  /* 0x000000010c0e7824 */ /* 0x000fe200078e0207 */
[----:B------:R-:W-:-:S02]  /*0740*/  PRMT R31, R2, 0x8880, RZ ;  /* 0x00008880021f7816 */ /* 0x000fc400000000ff */
[----:B------:R-:W-:Y:S02]  /*0750*/  LEA.HI R4, R4, R27, RZ, 0x6 ;  /* 0x0000001b04047211 */ /* 0x000fe400078f30ff */
[----:B------:R-:W-:Y:S02]  /*0760*/  SHF.R.S32.HI R7, RZ, 0x2, R9 ;  /* 0x00000002ff077819 */ /* 0x000fe40000011409 */
[----:B------:R-:W-:Y:S02]  /*0770*/  PRMT R31, R31, 0x7710, RZ ;  /* 0x000077101f1f7816 */ /* 0x000fe400000000ff */
[----:B------:R-:W-:Y:S02]  /*0780*/  LOP3.LUT R9, R14, 0xfc, RZ, 0xc0, !PT ;  /* 0x000000fc0e097812 */ /* 0x000fe400078ec0ff */
[----:B------:R-:W-:Y:S02]  /*0790*/  LOP3.LUT R32, R4, 0xffffffc0, RZ, 0xc0, !PT ;  /* 0xffffffc004207812 */ /* 0x000fe400078ec0ff */
[----:B------:R-:W-:Y:S01]  /*07a0*/  SHF.R.U32.HI R4, RZ, 0xb, R3 ;  /* 0x0000000bff047819 */ /* 0x000fe20000011603 */
[----:B------:R-:W-:Y:S01]  /*07b0*/  IMAD.MOV R33, RZ, RZ, -R9 ;  /* 0x000000ffff217224 */ /* 0x000fe200078e0a09 */
[----:B------:R-:W-:Y:S01]  /*07c0*/  SHF.R.U32.HI R3, RZ, 0xd, R31 ;  /* 0x0000000dff037819 */ /* 0x000fe2000001161f */
[----:B------:R-:W-:Y:S01]  /*07d0*/  IMAD.IADD R32, R27, 0x1, -R32 ;  /* 0x000000011b207824 */ /* 0x000fe200078e0a20 */
[----:B------:R-:W-:-:S02]  /*07e0*/  LOP3.LUT R9, R7, 0xffff, RZ, 0xc0, !PT ;  /* 0x0000ffff07097812 */ /* 0x000fc400078ec0ff */
[----:B------:R-:W-:Y:S02]  /*07f0*/  LOP3.LUT R15, R4, 0xf, RZ, 0xc0, !PT ;  /* 0x0000000f040f7812 */ /* 0x000fe400078ec0ff */
[----:B------:R-:W-:Y:S02]  /*0800*/  LOP3.LUT R3, R3, 0x3, RZ, 0xc0, !PT ;  /* 0x0000000303037812 */ /* 0x000fe400078ec0ff */
[----:B------:R-:W-:Y:S01]  /*0810*/  SHF.R.U32.HI R9, RZ, 0x6, R9 ;  /* 0x00000006ff097819 */ /* 0x000fe20000011609 */
[----:B------:R-:W-:Y:S01]  /*0820*/  IMAD.IADD R4, R12, 0x1, R15 ;  /* 0x000000010c047824 */ /* 0x000fe200078e020f */
[----:B------:R-:W-:Y:S01]  /*0830*/  SHF.R.U32.HI R31, RZ, 0xb, R31 ;  /* 0x0000000bff1f7819 */ /* 0x000fe2000001161f */
[----:B------:R-:W-:Y:S01]  /*0840*/  IMAD.IADD R15, R2, 0x1, R3 ;  /* 0x00000001020f7824 */ /* 0x000fe200078e0203 */
[----:B------:R-:W-:Y:S02]  /*0850*/  LOP3.LUT R34, R9, 0x3, RZ, 0xc0, !PT ;  /* 0x0000000309227812 */ /* 0x000fe400078ec0ff */
[----:B------:R-:W-:-:S02]  /*0860*/  PRMT R27, R30, 0x8880, RZ ;  /* 0x000088801e1b7816 */ /* 0x000fc400000000ff */
[----:B------:R-:W-:Y:S01]  /*0870*/  LOP3.LUT R3, R15, 0xfc, RZ, 0xc0, !PT ;  /* 0x000000fc0f037812 */ /* 0x000fe200078ec0ff */
[----:B------:R-:W-:Y:S01]  /*0880*/  IMAD.IADD R34, R7, 0x1, R34 ;  /* 0x0000000107227824 */ /* 0x000fe200078e0222 */
[----:B------:R-:W-:Y:S02]  /*0890*/  PRMT R27, R27, 0x7710, RZ ;  /* 0x000077101b1b7816 */ /* 0x000fe400000000ff */
[----:B------:R-:W-:Y:S01]  /*08a0*/  PRMT R33, R33, 0x7710, RZ ;  /* 0x0000771021217816 */ /* 0x000fe200000000ff */
[----:B------:R-:W-:Y:S01]  /*08b0*/  IMAD.MOV R9, RZ, RZ, -R3 ;  /* 0x000000ffff097224 */ /* 0x000fe200078e0a03 */
[----:B------:R-:W-:Y:S02]  /*08c0*/  LOP3.LUT R34, R34, 0xfffc, RZ, 0xc0, !PT ;  /* 0x0000fffc22227812 */ /* 0x000fe400078ec0ff */
[----:B------:R-:W-:Y:S01]  /*08d0*/  LOP3.LUT R3, R31, 0xf, RZ, 0xc0, !PT ;  /* 0x0000000f1f037812 */ /* 0x000fe200078ec0ff */
[----:B------:R-:W-:Y:S01]  /*08e0*/  IMAD.IADD R12, R12, 0x1, R33 ;  /* 0x000000010c0c7824 */ /* 0x000fe200078e0221 */
[----:B------:R-:W-:Y:S01]  /*08f0*/  PRMT R9, R9, 0x7710, RZ ;  /* 0x0000771009097816 */ /* 0x000fe200000000ff */
[----:B------:R-:W-:Y:S01]  /*0900*/  IMAD.MOV R34, RZ, RZ, -R34 ;  /* 0x000000ffff227224 */ /* 0x000fe200078e0a22 */
[----:B------:R-:W-:Y:S01]  /*0910*/  SHF.R.U32.HI R27, RZ, 0xb, R27 ;  /* 0x0000000bff1b7819 */ /* 0x000fe2000001161b */
[C---:B------:R-:W-:Y:S01]  /*0920*/  IMAD.IADD R3, R2.reuse, 0x1, R3 ;  /* 0x0000000102037824 */ /* 0x040fe200078e0203 */
[----:B------:R-:W-:Y:S01]  /*0930*/  PRMT R31, R29, 0x8880, RZ ;  /* 0x000088801d1f7816 */ /* 0x000fe200000000ff */
[----:B------:R-:W-:Y:S01]  /*0940*/  IMAD.IADD R9, R2, 0x1, R9 ;  /* 0x0000000102097824 */ /* 0x000fe200078e0209 */
[----:B------:R-:W-:-:S02]  /*0950*/  PRMT R2, R34, 0x7710, RZ ;  /* 0x0000771022027816 */ /* 0x000fc400000000ff */
[----:B------:R-:W-:Y:S02]  /*0960*/  LOP3.LUT R27, R27, 0xf, RZ, 0xc0, !PT ;  /* 0x0000000f1b1b7812 */ /* 0x000fe400078ec0ff */
[----:B------:R-:W-:Y:S01]  /*0970*/  PRMT R37, R26, 0x8880, RZ ;  /* 0x000088801a257816 */ /* 0x000fe200000000ff */
[----:B------:R-:W-:Y:S01]  /*0980*/  IMAD.IADD R2, R7, 0x1, R2 ;  /* 0x0000000107027824 */ /* 0x000fe200078e0202 */
[----:B------:R-:W-:Y:S01]  /*0990*/  PRMT R7, R31, 0x7710, RZ ;  /* 0x000077101f077816 */ /* 0x000fe200000000ff */
[----:B------:R-:W-:Y:S01]  /*09a0*/  IMAD.IADD R27, R30, 0x1, R27 ;  /* 0x000000011e1b7824 */ /* 0x000fe200078e021b */
[----:B------:R-:W-:Y:S02]  /*09b0*/  SHF.R.S32.HI R37, RZ, 0x2, R37 ;  /* 0x00000002ff257819 */ /* 0x000fe40000011425 */
[----:B------:R-:W-:Y:S02]  /*09c0*/  SHF.R.U32.HI R7, RZ, 0xc, R7 ;  /* 0x0000000cff077819 */ /* 0x000fe40000011607 */
[----:B------:R-:W-:-:S02]  /*09d0*/  PRMT R33, R32, 0x8880, RZ ;  /* 0x0000888020217816 */ /* 0x000fc400000000ff */
[----:B------:R-:W-:Y:S02]  /*09e0*/  LOP3.LUT R31, R37, 0xffff, RZ, 0xc0, !PT ;  /* 0x0000ffff251f7812 */ /* 0x000fe400078ec0ff */
[----:B------:R-:W-:Y:S02]  /*09f0*/  PRMT R36, R27, 0x8880, RZ ;  /* 0x000088801b247816 */ /* 0x000fe400000000ff */
[----:B------:R-:W-:Y:S02]  /*0a00*/  LOP3.LUT R34, R7, 0x7, RZ, 0xc0, !PT ;  /* 0x0000000707227812 */ /* 0x000fe400078ec0ff */
[----:B------:R-:W-:Y:S02]  /*0a10*/  PRMT R27, R33, 0x7710, RZ ;  /* 0x00007710211b7816 */ /* 0x000fe400000000ff */
[----:B------:R-:W-:Y:S01]  /*0a20*/  SHF.R.U32.HI R31, RZ, 0x6, R31 ;  /* 0x00000006ff1f7819 */ /* 0x000fe2000001161f */
[----:B------:R-:W-:Y:S01]  /*0a30*/  IMAD.IADD R7, R29, 0x1, R34 ;  /* 0x000000011d077824 */ /* 0x000fe200078e0222 */
[----:B------:R-:W-:-:S02]  /*0a40*/  SHF.R.U32.HI R27, RZ, 0xc, R27 ;  /* 0x0000000cff1b7819 */ /* 0x000fc4000001161b */
[----:B------:R-:W-:Y:S02]  /*0a50*/  LOP3.LUT R34, R31, 0x3, RZ, 0xc0, !PT ;  /* 0x000000031f227812 */ /* 0x000fe400078ec0ff */
[----:B------:R-:W-:Y:S02]  /*0a60*/  LOP3.LUT R31, R27, 0x7, RZ, 0xc0, !PT ;  /* 0x000000071b1f7812 */ /* 0x000fe400078ec0ff */
[----:B------:R-:W-:Y:S01]  /*0a70*/  LOP3.LUT R27, R7, 0xf8, RZ, 0xc0, !PT ;  /* 0x000000f8071b7812 */ /* 0x000fe200078ec0ff */
[----:B------:R-:W-:Y:S01]  /*0a80*/  IMAD.IADD R34, R37, 0x1, R34 ;  /* 0x0000000125227824 */ /* 0x000fe200078e0222 */
[----:B------:R-:W-:Y:S01]  /*0a90*/  SHF.R.S32.HI R36, RZ, 0x4, R36 ;  /* 0x00000004ff247819 */ /* 0x000fe20000011424 */
[----:B------:R-:W-:Y:S01]  /*0aa0*/  IMAD.IADD R31, R32, 0x1, R31 ;  /* 0x00000001201f7824 */ /* 0x000fe200078e021f */
[----:B------:R-:W-:Y:S01]  /*0ab0*/  PRMT R39, R6, 0x8880, RZ ;  /* 0x0000888006277816 */ /* 0x000fe200000000ff */
[----:B------:R-:W-:Y:S01]  /*0ac0*/  IMAD.MOV R27, RZ, RZ, -R27 ;  /* 0x000000ffff1b7224 */ /* 0x000fe200078e0a1b */
[----:B------:R-:W-:-:S02]  /*0ad0*/  LOP3.LUT R34, R34, 0xfffc, RZ, 0xc0, !PT ;  /* 0x0000fffc22227812 */ /* 0x000fc400078ec0ff */
[----:B------:R-:W-:Y:S02]  /*0ae0*/  LOP3.LUT R6, R31, 0xf8, RZ, 0xc0, !PT ;  /* 0x000000f81f067812 */ /* 0x000fe400078ec0ff */
[----:B------:R-:W-:Y:S01]  /*0af0*/  PRMT R33, R36, 0x9910, RZ ;  /* 0x0000991024217816 */ /* 0x000fe200000000ff */
[----:B------:R-:W-:Y:S01]  /*0b00*/  IMAD.MOV R34, RZ, RZ, -R34 ;  /* 0x000000ffff227224 */ /* 0x000fe200078e0a22 */
[----:B------:R-:W-:Y:S01]  /*0b10*/  PRMT R38, R27, 0x7710, RZ ;  /* 0x000077101b267816 */ /* 0x000fe200000000ff */
[----:B------:R-:W-:Y:S01]  /*0b20*/  IMAD.MOV R35, RZ, RZ, -R6 ;  /* 0x000000ffff237224 */ /* 0x000fe200078e0a06 */
[----:B------:R-:W-:Y:S01]  /*0b30*/  PRMT R16, R16, 0x8880, RZ ;  /* 0x0000888010107816 */ /* 0x000fe200000000ff */
[----:B------:R-:W-:Y:S01]  /*0b40*/  IMAD R33, R33, 0x56, RZ ;  /* 0x0000005621217824 */ /* 0x000fe200078e02ff */
[----:B------:R-:W-:Y:S01]  /*0b50*/  PRMT R6, R34, 0x7710, RZ ;  /* 0x0000771022067816 */ /* 0x000fe200000000ff */
[----:B------:R-:W-:Y:S01]  /*0b60*/  IMAD.IADD R27, R29, 0x1, R38 ;  /* 0x000000011d1b7824 */ /* 0x000fe200078e0226 */
[----:B------:R-:W-:Y:S01]  /*0b70*/  PRMT R35, R35, 0x7710, RZ ;  /* 0x0000771023237816 */ /* 0x000fe200000000ff */
[----:B------:R-:W-:Y:S01]  /*0b80*/  IMAD.MOV.U32 R29, RZ, RZ, R39 ;  /* 0x000000ffff1d7224 */ /* 0x000fe200078e0027 */
[----:B------:R-:W-:Y:S01]  /*0b90*/  LOP3.LUT R34, R33, 0xffff, RZ, 0xc0, !PT ;  /* 0x0000ffff21227812 */ /* 0x000fe200078ec0ff */
[----:B------:R-:W-:Y:S01]  /*0ba0*/  IMAD.IADD R37, R37, 0x1, R6 ;  /* 0x0000000125257824 */ /* 0x000fe200078e0206 */
[----:B------:R-:W-:Y:S01]  /*0bb0*/  PRMT R39, R11, 0x8880, RZ ;  /* 0x000088800b277816 */ /* 0x000fe200000000ff */
[----:B------:R-:W-:Y:S01]  /*0bc0*/  IMAD.IADD R6, R32, 0x1, R35 ;  /* 0x0000000120067824 */ /* 0x000fe200078e0223 */
[----:B------:R-:W-:-:S02]  /*0bd0*/  SHF.R.S32.HI R29, RZ, 0x4, R29 ;  /* 0x00000004ff1d7819 */ /* 0x000fc4000001141d */
[----:B------:R-:W-:Y:S02]  /*0be0*/  SHF.R.U32.HI R33, RZ, 0xf, R34 ;  /* 0x0000000fff217819 */ /* 0x000fe40000011622 */
[----:B------:R-:W-:Y:S02]  /*0bf0*/  PRMT R35, R29, 0x9910, RZ ;  /* 0x000099101d237816 */ /* 0x000fe400000000ff */
[----:B------:R-:W-:Y:S02]  /*0c00*/  LEA.HI R32, R34, R33, RZ, 0x18 ;  /* 0x0000002122207211 */ /* 0x000fe400078fc0ff */
[----:B------:R-:W-:Y:S01]  /*0c10*/  PRMT R33, R8, 0x8880, RZ ;  /* 0x0000888008217816 */ /* 0x000fe200000000ff */
[----:B------:R-:W-:Y:S01]  /*0c20*/  IMAD.MOV.U32 R8, RZ, RZ, R35 ;  /* 0x000000ffff087224 */ /* 0x000fe200078e0023 */
[----:B------:R-:W-:Y:S02]  /*0c30*/  PRMT R11, R18, 0x8880, RZ ;  /* 0x00008880120b7816 */ /* 0x000fe400000000ff */
[----:B------:R-:W-:Y:S01]  /*0c40*/  SHF.R.S32.HI R39, RZ, 0x2, R39 ;  /* 0x00000002ff277819 */ /* 0x000fe20000011427 */
[----:B------:R-:W-:Y:S01]  /*0c50*/  IMAD R8, R8, 0x56, RZ ;  /* 0x0000005608087824 */ /* 0x000fe200078e02ff */
[----:B------:R-:W-:Y:S01]  /*0c60*/  SHF.R.S32.HI R16, RZ, 0x4, R16 ;  /* 0x00000004ff107819 */ /* 0x000fe20000011410 */
[----:B------:R-:W-:Y:S01]  /*0c70*/  IMAD.MOV.U32 R18, RZ, RZ, R33 ;  /* 0x000000ffff127224 */ /* 0x000fe200078e0021 */
[----:B------:R-:W-:-:S02]  /*0c80*/  LOP3.LUT R38, R39, 0xffff, RZ, 0xc0, !PT ;  /* 0x0000ffff27267812 */ /* 0x000fc400078ec0ff */
[----:B------:R-:W-:Y:S02]  /*0c90*/  LOP3.LUT R40, R8, 0xffff, RZ, 0xc0, !PT ;  /* 0x0000ffff08287812 */ /* 0x000fe400078ec0ff */
[----:B------:R-:W-:Y:S02]  /*0ca0*/  SHF.R.S32.HI R18, RZ, 0x2, R18 ;  /* 0x00000002ff127819 */ /* 0x000fe40000011412 */
[----:B------:R-:W-:Y:S02]  /*0cb0*/  SHF.R.U32.HI R33, RZ, 0xf, R40 ;  /* 0x0000000fff217819 */ /* 0x000fe40000011628 */
[----:B------:R-:W-:Y:S02]  /*0cc0*/  SHF.R.S32.HI R8, RZ, 0x2, R11 ;  /* 0x00000002ff087819 */ /* 0x000fe4000001140b */
[----:B------:R-:W-:Y:S02]  /*0cd0*/  LOP3.LUT R34, R18, 0xffff, RZ, 0xc0, !PT ;  /* 0x0000ffff12227812 */ /* 0x000fe400078ec0ff */
[----:B------:R-:W-:-:S02]  /*0ce0*/  LEA.HI R33, R40, R33, RZ, 0x18 ;  /* 0x0000002128217211 */ /* 0x000fc400078fc0ff */
[----:B------:R-:W-:Y:S02]  /*0cf0*/  LOP3.LUT R40, R8, 0xffff, RZ, 0xc0, !PT ;  /* 0x0000ffff08287812 */ /* 0x000fe400078ec0ff */
[----:B------:R-:W-:Y:S02]  /*0d00*/  SHF.R.U32.HI R38, RZ, 0x6, R38 ;  /* 0x00000006ff267819 */ /* 0x000fe40000011626 */
[----:B------:R-:W-:Y:S02]  /*0d10*/  PRMT R35, R16, 0x9910, RZ ;  /* 0x0000991010237816 */ /* 0x000fe400000000ff */
[----:B------:R-:W-:Y:S02]  /*0d20*/  SHF.R.U32.HI R34, RZ, 0x6, R34 ;  /* 0x00000006ff227819 */ /* 0x000fe40000011622 */
[----:B------:R-:W-:Y:S01]  /*0d30*/  SHF.R.U32.HI R40, RZ, 0x6, R40 ;  /* 0x00000006ff287819 */ /* 0x000fe20000011628 */
[----:B------:R-:W-:Y:S01]  /*0d40*/  IMAD R11, R35, 0x56, RZ ;  /* 0x00000056230b7824 */ /* 0x000fe200078e02ff */
[----:B------:R-:W-:-:S02]  /*0d50*/  LOP3.LUT R38, R38, 0x3, RZ, 0xc0, !PT ;  /* 0x0000000326267812 */ /* 0x000fc400078ec0ff */
[----:B------:R-:W-:Y:S02]  /*0d60*/  LOP3.LUT R35, R34, 0x3, RZ, 0xc0, !PT ;  /* 0x0000000322237812 */ /* 0x000fe400078ec0ff */
[----:B------:R-:W-:Y:S01]  /*0d70*/  LOP3.LUT R41, R40, 0x3, RZ, 0xc0, !PT ;  /* 0x0000000328297812 */ /* 0x000fe200078ec0ff */
[----:B------:R-:W-:Y:S01]  /*0d80*/  IMAD.IADD R38, R39, 0x1, R38 ;  /* 0x0000000127267824 */ /* 0x000fe200078e0226 */
[----:B------:R-:W-:Y:S01]  /*0d90*/  LOP3.LUT R11, R11, 0xffff, RZ, 0xc0, !PT ;  /* 0x0000ffff0b0b7812 */ /* 0x000fe200078ec0ff */
[----:B------:R-:W-:Y:S01]  /*0da0*/  IMAD.IADD R35, R18, 0x1, R35 ;  /* 0x0000000112237824 */ /* 0x000fe200078e0223 */
[----:B------:R-:W-:Y:S01]  /*0db0*/  PRMT R40, R13, 0x8880, RZ ;  /* 0x000088800d287816 */ /* 0x000fe200000000ff */
[----:B------:R-:W-:Y:S01]  /*0dc0*/  IMAD.IADD R41, R8, 0x1, R41 ;  /* 0x0000000108297824 */ /* 0x000fe200078e0229 */
[----:B------:R-:W-:Y:S02]  /*0dd0*/  LOP3.LUT R38, R38, 0xfffc, RZ, 0xc0, !PT ;  /* 0x0000fffc26267812 */ /* 0x000fe400078ec0ff */
[----:B------:R-:W-:-:S02]  /*0de0*/  SHF.R.U32.HI R34, RZ, 0xf, R11 ;  /* 0x0000000fff227819 */ /* 0x000fc4000001160b */
[----:B------:R-:W-:Y:S01]  /*0df0*/  LOP3.LUT R35, R35, 0xfffc, RZ, 0xc0, !PT ;  /* 0x0000fffc23237812 */ /* 0x000fe200078ec0ff */
[----:B------:R-:W-:Y:S01]  /*0e00*/  IMAD.MOV R38, RZ, RZ, -R38 ;  /* 0x000000ffff267224 */ /* 0x000fe200078e0a26 */
[----:B------:R-:W-:Y:S02]  /*0e10*/  LOP3.LUT R41, R41, 0xfffc, RZ, 0xc0, !PT ;  /* 0x0000fffc29297812 */ /* 0x000fe400078ec0ff */
[----:B------:R-:W-:Y:S02]  /*0e20*/  LEA.HI R11, R11, R34, RZ, 0x18 ;  /* 0x000000220b0b7211 */ /* 0x000fe400078fc0ff */
[----:B------:R-:W-:Y:S01]  /*0e30*/  PRMT R34, R17, 0x8880, RZ ;  /* 0x0000888011227816 */ /* 0x000fe200000000ff */
[----:B------:R-:W-:Y:S01]  /*0e40*/  IMAD.MOV R17, RZ, RZ, -R35 ;  /* 0x000000ffff117224 */ /* 0x000fe200078e0a23 */
[----:B------:R-:W-:Y:S01]  /*0e50*/  PRMT R38, R38, 0x7710, RZ ;  /* 0x0000771026267816 */ /* 0x000fe200000000ff */
[----:B------:R-:W-:Y:S01]  /*0e60*/  IMAD.MOV R35, RZ, RZ, -R41 ;  /* 0x000000ffff237224 */ /* 0x000fe200078e0a29 */
[----:B------:R-:W-:-:S02]  /*0e70*/  SHF.R.S32.HI R34, RZ, 0x2, R34 ;  /* 0x00000002ff227819 */ /* 0x000fc40000011422 */
[----:B------:R-:W-:Y:S01]  /*0e80*/  PRMT R17, R17, 0x7710, RZ ;  /* 0x0000771011117816 */ /* 0x000fe200000000ff */
[----:B------:R-:W-:Y:S01]  /*0e90*/  IMAD.IADD R39, R39, 0x1, R38 ;  /* 0x0000000127277824 */ /* 0x000fe200078e0226 */
[----:B------:R-:W-:Y:S02]  /*0ea0*/  PRMT R35, R35, 0x7710, RZ ;  /* 0x0000771023237816 */ /* 0x000fe400000000ff */
[----:B------:R-:W-:Y:S01]  /*0eb0*/  LOP3.LUT R38, R34, 0xffff, RZ, 0xc0, !PT ;  /* 0x0000ffff22267812 */ /* 0x000fe200078ec0ff */
[----:B------:R-:W-:Y:S01]  /*0ec0*/  IMAD.IADD R18, R18, 0x1, R17 ;  /* 0x0000000112127824 */ /* 0x000fe200078e0211 */
[----:B------:R-:W-:Y:S01]  /*0ed0*/  PRMT R10, R10, 0x8880, RZ ;  /* 0x000088800a0a7816 */ /* 0x000fe200000000ff */
[----:B------:R-:W-:Y:S01]  /*0ee0*/  IMAD.IADD R17, R8, 0x1, R35 ;  /* 0x0000000108117824 */ /* 0x000fe200078e0223 */
[----:B------:R-:W-:Y:S02]  /*0ef0*/  SHF.R.U32.HI R8, RZ, 0x6, R38 ;  /* 0x00000006ff087819 */ /* 0x000fe40000011626 */
[----:B------:R-:W-:Y:S01]  /*0f00*/  PRMT R35, R14, 0x8880, RZ ;  /* 0x000088800e237816 */ /* 0x000fe200000000ff */
[----:B------:R-:W-:Y:S01]  /*0f10*/  IMAD.MOV.U32 R14, RZ, RZ, R40 ;  /* 0x000000ffff0e7224 */ /* 0x000fe200078e0028 */
[----:B------:R-:W-:-:S02]  /*0f20*/  LOP3.LUT R13, R8, 0x3, RZ, 0xc0, !PT ;  /* 0x00000003080d7812 */ /* 0x000fc400078ec0ff */
[----:B------:R-:W-:Y:S02]  /*0f30*/  PRMT R38, R15, 0x8880, RZ ;  /* 0x000088800f267816 */ /* 0x000fe400000000ff */
[----:B------:R-:W-:Y:S01]  /*0f40*/  SHF.R.S32.HI R15, RZ, 0x4, R10 ;  /* 0x00000004ff0f7819 */ /* 0x000fe2000001140a */
[----:B------:R-:W-:Y:S01]  /*0f50*/  IMAD.IADD R13, R34, 0x1, R13 ;  /* 0x00000001220d7824 */ /* 0x000fe200078e020d */
[----:B------:R-:W-:Y:S02]  /*0f60*/  SHF.R.S32.HI R35, RZ, 0x2, R35 ;  /* 0x00000002ff237819 */ /* 0x000fe40000011423 */
[----:B------:R-:W-:Y:S02]  /*0f70*/  PRMT R10, R15, 0x9910, RZ ;  /* 0x000099100f0a7816 */ /* 0x000fe400000000ff */
[----:B------:R-:W-:Y:S02]  /*0f80*/  LOP3.LUT R13, R13, 0xfffc, RZ, 0xc0, !PT ;  /* 0x0000fffc0d0d7812 */ /* 0x000fe400078ec0ff */
[----:B------:R-:W-:Y:S01]  /*0f90*/  SHF.R.S32.HI R38, RZ, 0x2, R38 ;  /* 0x00000002ff267819 */ /* 0x000fe20000011426 */
[----:B------:R-:W-:Y:S01]  /*0fa0*/  IMAD R10, R10, 0x56, RZ ;  /* 0x000000560a0a7824 */ /* 0x000fe200078e02ff */
[----:B------:R-:W-:Y:S01]  /*0fb0*/  SHF.R.S32.HI R14, RZ, 0x4, R14 ;  /* 0x00000004ff0e7819 */ /* 0x000fe2000001140e */
[----:B------:R-:W-:Y:S01]  /*0fc0*/  IMAD.MOV R41, RZ, RZ, -R13 ;  /* 0x000000ffff297224 */ /* 0x000fe200078e0a0d */
[----:B------:R-:W-:-:S02]  /*0fd0*/  LOP3.LUT R13, R35, 0xffff, RZ, 0xc0, !PT ;  /* 0x0000ffff230d7812 */ /* 0x000fc400078ec0ff */
[----:B------:R-:W-:Y:S02]  /*0fe0*/  LOP3.LUT R8, R38, 0xffff, RZ, 0xc0, !PT ;  /* 0x0000ffff26087812 */ /* 0x000fe400078ec0ff */
[----:B------:R-:W-:Y:S02]  /*0ff0*/  SHF.R.U32.HI R13, RZ, 0x6, R13 ;  /* 0x00000006ff0d7819 */ /* 0x000fe4000001160d */
[----:B------:R-:W-:Y:S02]  /*1000*/  PRMT R41, R41, 0x7710, RZ ;  /* 0x0000771029297816 */ /* 0x000fe400000000ff */
[----:B------:R-:W-:Y:S02]  /*1010*/  LOP3.LUT R40, R13, 0x3, RZ, 0xc0, !PT ;  /* 0x000000030d287812 */ /* 0x000fe400078ec0ff */
[----:B------:R-:W-:Y:S01]  /*1020*/  PRMT R42, R14, 0x9910, RZ ;  /* 0x000099100e2a7816 */ /* 0x000fe200000000ff */
[----:B------:R-:W-:Y:S01]  /*1030*/  IMAD.IADD R34, R34, 0x1, R41 ;  /* 0x0000000122227824 */ /* 0x000fe200078e0229 */
[----:B------:R-:W-:Y:S01]  /*1040*/  LOP3.LUT R10, R10, 0xffff, RZ, 0xc0, !PT ;  /* 0x0000ffff0a0a7812 */ /* 0x000fe200078ec0ff */
[----:B------:R-:W-:Y:S01]  /*1050*/  IMAD.IADD R40, R35, 0x1, R40 ;  /* 0x0000000123287824 */ /* 0x000fe200078e0228 */
[----:B------:R-:W-:Y:S01]  /*1060*/  SHF.R.U32.HI R13, RZ, 0x6, R8 ;  /* 0x00000006ff0d7819 */ /* 0x000fe20000011608 */
[----:B------:R-:W-:Y:S01]  /*1070*/  IMAD R8, R42, 0x56, RZ ;  /* 0x000000562a087824 */ /* 0x000fe200078e02ff */
[----:B------:R-:W-:-:S02]  /*1080*/  SHF.R.U32.HI R41, RZ, 0xf, R10 ;  /* 0x0000000fff297819 */ /* 0x000fc4000001160a */
[----:B------:R-:W-:Y:S02]  /*1090*/  LOP3.LUT R13, R13, 0x3, RZ, 0xc0, !PT ;  /* 0x000000030d0d7812 */ /* 0x000fe400078ec0ff */
[----:B------:R-:W-:Y:S02]  /*10a0*/  PRMT R42, R26, 0x8880, RZ ;  /* 0x000088801a2a7816 */ /* 0x000fe400000000ff */
[----:B------:R-:W-:Y:S01]  /*10b0*/  LEA.HI R10, R10, R41, RZ, 0x18 ;  /* 0x000000290a0a7211 */ /* 0x000fe200078fc0ff */
[----:B------:R-:W-:Y:S01]  /*10c0*/  IMAD.IADD R41, R38, 0x1, R13 ;  /* 0x0000000126297824 */ /* 0x000fe200078e020d */
[----:B------:R-:W-:Y:S02]  /*10d0*/  LOP3.LUT R40, R40, 0xfffc, RZ, 0xc0, !PT ;  /* 0x0000fffc28287812 */ /* 0x000fe400078ec0ff */
[----:B------:R-:W-:Y:S02]  /*10e0*/  PRMT R13, R42, 0x7710, RZ ;  /* 0x000077102a0d7816 */ /* 0x000fe400000000ff */
[----:B------:R-:W-:Y:S01]  /*10f0*/  LOP3.LUT R41, R41, 0xfffc, RZ, 0xc0, !PT ;  /* 0x0000fffc29297812 */ /* 0x000fe200078ec0ff */
[----:B------:R-:W-:Y:S01]  /*1100*/  IMAD.MOV R40, RZ, RZ, -R40 ;  /* 0x000000ffff287224 */ /* 0x000fe200078e0a28 */
[----:B------:R-:W-:-:S02]  /*1110*/  SHF.R.U32.HI R13, RZ, 0xb, R13 ;  /* 0x0000000bff0d7819 */ /* 0x000fc4000001160d */
[----:B------:R-:W-:Y:S01]  /*1120*/  LOP3.LUT R8, R8, 0xffff, RZ, 0xc0, !PT ;  /* 0x0000ffff08087812 */ /* 0x000fe200078ec0ff */
[----:B------:R-:W-:Y:S01]  /*1130*/  IMAD.MOV R41, RZ, RZ, -R41 ;  /* 0x000000ffff297224 */ /* 0x000fe200078e0a29 */
[----:B------:R-:W-:Y:S02]  /*1140*/  PRMT R40, R40, 0x7710, RZ ;  /* 0x0000771028287816 */ /* 0x000fe400000000ff */
[----:B------:R-:W-:Y:S02]  /*1150*/  LOP3.LUT R13, R13, 0xf, RZ, 0xc0, !PT ;  /* 0x0000000f0d0d7812 */ /* 0x000fe400078ec0ff */
[----:B------:R-:W-:Y:S01]  /*1160*/  PRMT R41, R41, 0x7710, RZ ;  /* 0x0000771029297816 */ /* 0x000fe200000000ff */
[----:B------:R-:W-:Y:S01]  /*1170*/  IMAD.IADD R35, R35, 0x1, R40 ;  /* 0x0000000123237824 */ /* 0x000fe200078e0228 */
[----:B------:R-:W-:Y:S01]  /*1180*/  PRMT R40, R4, 0x8880, RZ ;  /* 0x0000888004287816 */ /* 0x000fe200000000ff */
[----:B------:R-:W-:Y:S01]  /*1190*/  IMAD.IADD R13, R26, 0x1, R13 ;  /* 0x000000011a0d7824 */ /* 0x000fe200078e020d */
[----:B------:R-:W-:Y:S01]  /*11a0*/  PRMT R4, R7, 0x8880, RZ ;  /* 0x0000888007047816 */ /* 0x000fe200000000ff */
[----:B------:R-:W-:Y:S01]  /*11b0*/  IMAD.IADD R38, R38, 0x1, R41 ;  /* 0x0000000126267824 */ /* 0x000fe200078e0229 */
[----:B------:R-:W-:-:S02]  /*11c0*/  SHF.R.U32.HI R43, RZ, 0xf, R8 ;  /* 0x0000000fff2b7819 */ /* 0x000fc40000011608 */
[----:B------:R-:W-:Y:S01]  /*11d0*/  PRMT R7, R13, 0x8880, RZ ;  /* 0x000088800d077816 */ /* 0x000fe200000000ff */
[----:B------:R-:W-:Y:S01]  /*11e0*/  IMAD.MOV.U32 R13, RZ, RZ, R40 ;  /* 0x000000ffff0d7224 */ /* 0x000fe200078e0028 */
[----:B------:R-:W-:Y:S02]  /*11f0*/  PRMT R40, R3, 0x8880, RZ ;  /* 0x0000888003287816 */ /* 0x000fe400000000ff */
[----:B------:R-:W-:Y:S02]  /*1200*/  SHF.R.S32.HI R3, RZ, 0x3, R4 ;  /* 0x00000003ff037819 */ /* 0x000fe40000011404 */
[----:B------:R-:W-:Y:S02]  /*1210*/  PRMT R4, R18, 0x9910, RZ ;  /* 0x0000991012047816 */ /* 0x000fe400000000ff */
[----:B------:R-:W-:Y:S02]  /*1220*/  PRMT R3, R3, 0x9910, RZ ;  /* 0x0000991003037816 */ /* 0x000fe400000000ff */
[----:B------:R-:W-:-:S02]  /*1230*/  PRMT R18, R39, 0x9910, RZ ;  /* 0x0000991027127816 */ /* 0x000fc400000000ff */
[----:B------:R-:W-:Y:S02]  /*1240*/  SHF.R.S32.HI R13, RZ, 0x4, R13 ;  /* 0x00000004ff0d7819 */ /* 0x000fe4000001140d */
[----:B------:R-:W-:Y:S02]  /*1250*/  LEA R39, R3, 0xffffffff, 0x1 ;  /* 0xffffffff03277811 */ /* 0x000fe400078e08ff */
[----:B------:R-:W-:Y:S02]  /*1260*/  PRMT R41, R13, 0x9910, RZ ;  /* 0x000099100d297816 */ /* 0x000fe400000000ff */
[----:B------:R-:W-:Y:S01]  /*1270*/  SHF.R.S32.HI R7, RZ, 0x4, R7 ;  /* 0x00000004ff077819 */ /* 0x000fe20000011407 */
[----:B------:R-:W-:Y:S01]  /*1280*/  IMAD.IADD R3, R39, 0x1, R18 ;  /* 0x0000000127037824 */ /* 0x000fe200078e0212 */
[----:B------:R-:W-:Y:S01]  /*1290*/  PRMT R2, R2, 0x9910, RZ ;  /* 0x0000991002027816 */ /* 0x000fe200000000ff */
[----:B------:R-:W-:Y:S01]  /*12a0*/  IMAD R41, R41, 0x56, RZ ;  /* 0x0000005629297824 */ /* 0x000fe200078e02ff */
[----:B------:R-:W-:Y:S01]  /*12b0*/  SHF.R.S32.HI R18, RZ, 0x4, R40 ;  /* 0x00000004ff127819 */ /* 0x000fe20000011428 */
[----:B------:R-:W-:Y:S01]  /*12c0*/  IMAD.IADD R4, R39, 0x1, R4 ;  /* 0x0000000127047824 */ /* 0x000fe200078e0204 */
[----:B------:R-:W-:Y:S01]  /*12d0*/  PRMT R44, R17, 0x9910, RZ ;  /* 0x00009910112c7816 */ /* 0x000fe200000000ff */
[----:B------:R-:W-:Y:S01]  /*12e0*/  IMAD.IADD R17, R39, 0x1, R2 ;  /* 0x0000000127117824 */ /* 0x000fe200078e0202 */
[----:B------:R-:W-:-:S02]  /*12f0*/  LEA.HI R8, R8, R43, RZ, 0x18 ;  /* 0x0000002b08087211 */ /* 0x000fc400078fc0ff */
[----:B------:R-:W-:Y:S01]  /*1300*/  PRMT R42, R7, 0x9910, RZ ;  /* 0x00009910072a7816 */ /* 0x000fe200000000ff */
[----:B------:R-:W-:Y:S01]  /*1310*/  IMAD.IADD R2, R39, 0x1, R44 ;  /* 0x0000000127027824 */ /* 0x000fe200078e022c */
[----:B------:R-:W-:Y:S02]  /*1320*/  PRMT R43, R18, 0x9910, RZ ;  /* 0x00009910122b7816 */ /* 0x000fe400000000ff */
[----:B------:R-:W-:Y:S01]  /*1330*/  PRMT R40, R31, 0x8880, RZ ;  /* 0x000088801f287816 */ /* 0x000fe200000000ff */
[----:B------:R-:W-:Y:S01]  /*1340*/  IMAD R31, R42, 0x56, RZ ;  /* 0x000000562a1f7824 */ /* 0x000fe200078e02ff */
[----:B------:R-:W-:Y:S02]  /*1350*/  PRMT R39, R32, 0x9910, RZ ;  /* 0x0000991020277816 */ /* 0x000fe400000000ff */
[----:B------:R-:W-:Y:S01]  /*1360*/  LOP3.LUT R32, R41, 0xffff, RZ, 0xc0, !PT ;  /* 0x0000ffff29207812 */ /* 0x000fe200078ec0ff */
[----:B------:R-:W-:Y:S01]  /*1370*/  IMAD.MOV.U32 R41, RZ, RZ, R43 ;  /* 0x000000ffff297224 */ /* 0x000fe200078e002b */
[----:B------:R-:W-:Y:S01]  /*1380*/  LOP3.LUT R31, R31, 0xffff, RZ, 0xc0, !PT ;  /* 0x0000ffff1f1f7812 */ /* 0x000fe200078ec0ff */
[----:B------:R-:W-:Y:S01]  /*1390*/  IMAD R39, R39, 0x3, RZ ;  /* 0x0000000327277824 */ /* 0x000fe200078e02ff */
[----:B------:R-:W-:Y:S01]  /*13a0*/  SHF.R.U32.HI R43, RZ, 0xf, R32 ;  /* 0x0000000fff2b7819 */ /* 0x000fe20000011620 */
[----:B------:R-:W-:Y:S01]  /*13b0*/  IMAD R41, R41, 0x56, RZ ;  /* 0x0000005629297824 */ /* 0x000fe200078e02ff */
[----:B------:R-:W-:-:S02]  /*13c0*/  SHF.R.U32.HI R42, RZ, 0xf, R31 ;  /* 0x0000000fff2a7819 */ /* 0x000fc4000001161f */
[----:B------:R-:W-:Y:S02]  /*13d0*/  SHF.R.S32.HI R40, RZ, 0x3, R40 ;  /* 0x00000003ff287819 */ /* 0x000fe40000011428 */
[----:B------:R-:W-:Y:S02]  /*13e0*/  LOP3.LUT R41, R41, 0xffff, RZ, 0xc0, !PT ;  /* 0x0000ffff29297812 */ /* 0x000fe400078ec0ff */
[----:B------:R-:W-:Y:S01]  /*13f0*/  LEA.HI R32, R32, R43, RZ, 0x18 ;  /* 0x0000002b20207211 */ /* 0x000fe200078fc0ff */
[----:B------:R-:W-:Y:S01]  /*1400*/  IMAD.MOV R43, RZ, RZ, -R39 ;  /* 0x000000ffff2b7224 */ /* 0x000fe200078e0a27 */
[----:B------:R-:W-:Y:S02]  /*1410*/  LEA.HI R31, R31, R42, RZ, 0x18 ;  /* 0x0000002a1f1f7211 */ /* 0x000fe400078fc0ff */
[----:B------:R-:W-:Y:S02]  /*1420*/  PRMT R39, R40, 0x9910, RZ ;  /* 0x0000991028277816 */ /* 0x000fe400000000ff */
[----:B------:R-:W-:-:S02]  /*1430*/  SHF.R.U32.HI R40, RZ, 0xf, R41 ;  /* 0x0000000fff287819 */ /* 0x000fc40000011629 */
[----:B------:R-:W-:Y:S02]  /*1440*/  PRMT R42, R37, 0x9910, RZ ;  /* 0x00009910252a7816 */ /* 0x000fe400000000ff */
[----:B------:R-:W-:Y:S02]  /*1450*/  LEA.HI R37, R41, R40, RZ, 0x18 ;  /* 0x0000002829257211 */ /* 0x000fe400078fc0ff */
[----:B------:R-:W-:Y:S01]  /*1460*/  LEA R39, R39, 0xffffffff, 0x1 ;  /* 0xffffffff27277811 */ /* 0x000fe200078e08ff */
[----:B------:R-:W-:Y:S01]  /*1470*/  IMAD.MOV.U32 R40, RZ, RZ, R42 ;  /* 0x000000ffff287224 */ /* 0x000fe200078e002a */
[----:B------:R-:W-:Y:S02]  /*1480*/  PRMT R35, R35, 0x9910, RZ ;  /* 0x0000991023237816 */ /* 0x000fe400000000ff */
[----:B------:R-:W-:Y:S02]  /*1490*/  PRMT R33, R33, 0x9910, RZ ;  /* 0x0000991021217816 */ /* 0x000fe400000000ff */
[----:B------:R-:W-:-:S02]  /*14a0*/  PRMT R34, R34, 0x9910, RZ ;  /* 0x0000991022227816 */ /* 0x000fc400000000ff */
[----:B------:R-:W-:Y:S01]  /*14b0*/  PRMT R42, R38, 0x9910, RZ ;  /* 0x00009910262a7816 */ /* 0x000fe200000000ff */
[----:B------:R-:W-:Y:S01]  /*14c0*/  IMAD.IADD R38, R39, 0x1, R40 ;  /* 0x0000000127267824 */ /* 0x000fe200078e0228 */
[----:B------:R-:W-:Y:S01]  /*14d0*/  LOP3.LUT R25, R25, 0xffff, RZ, 0xc0, !PT ;  /* 0x0000ffff19197812 */ /* 0x000fe200078ec0ff */
[----:B------:R-:W-:Y:S01]  /*14e0*/  IMAD.MOV.U32 R40, RZ, RZ, R35 ;  /* 0x000000ffff287224 */ /* 0x000fe200078e0023 */
[----:B------:R-:W-:Y:S01]  /*14f0*/  LOP3.LUT R19, R19, 0xffff, RZ, 0xc0, !PT ;  /* 0x0000ffff13137812 */ /* 0x000fe200078ec0ff */
[----:B------:R-:W-:Y:S01]  /*1500*/  IMAD.MOV.U32 R41, RZ, RZ, R33 ;  /* 0x000000ffff297224 */ /* 0x000fe200078e0021 */
[----:B------:R-:W-:Y:S01]  /*1510*/  LOP3.LUT R24, R24, 0xffff, RZ, 0xc0, !PT ;  /* 0x0000ffff18187812 */ /* 0x000fe200078ec0ff */
[----:B------:R-:W-:Y:S01]  /*1520*/  IMAD.IADD R33, R39, 0x1, R34 ;  /* 0x0000000127217824 */ /* 0x000fe200078e0222 */
[----:B------:R-:W-:Y:S01]  /*1530*/  PRMT R27, R27, 0x8880, RZ ;  /* 0x000088801b1b7816 */ /* 0x000fe200000000ff */
[----:B------:R-:W-:Y:S01]  /*1540*/  IMAD.IADD R34, R39, 0x1, R40 ;  /* 0x0000000127227824 */ /* 0x000fe200078e0228 */
[----:B------:R-:W-:Y:S01]  /*1550*/  PRMT R25, R25, 0x8880, RZ ;  /* 0x0000888019197816 */ /* 0x000fe200000000ff */
[----:B------:R-:W-:Y:S01]  /*1560*/  IMAD.IADD R35, R39, 0x1, R42 ;  /* 0x0000000127237824 */ /* 0x000fe200078e022a */
[----:B------:R-:W-:Y:S01]  /*1570*/  PRMT R40, R19, 0x8880, RZ ;  /* 0x0000888013287816 */ /* 0x000fe200000000ff */
[----:B------:R-:W-:Y:S01]  /*1580*/  IMAD R39, R41, 0x3, RZ ;  /* 0x0000000329277824 */ /* 0x000fe200078e02ff */
[----:B------:R-:W-:Y:S01]  /*1590*/  PRMT R19, R24, 0x8880, RZ ;  /* 0x0000888018137816 */ /* 0x000fe200000000ff */
[----:B------:R-:W-:Y:S01]  /*15a0*/  IMAD.MOV.U32 R24, RZ, RZ, R25 ;  /* 0x000000ffff187224 */ /* 0x000fe200078e0019 */
[----:B------:R-:W-:Y:S01]  /*15b0*/  LEA R27, R27, 0xffffffff, 0x1 ;  /* 0xffffffff1b1b7811 */ /* 0x000fe200078e08ff */
[----:B------:R-:W-:Y:S01]  /*15c0*/  IMAD.MOV R39, RZ, RZ, -R39 ;  /* 0x000000ffff277224 */ /* 0x000fe200078e0a27 */
[----:B------:R-:W-:-:S02]  /*15d0*/  IABS R17, R17 ;  /* 0x0000001100117213 */ /* 0x000fc40000000000 */
[----:B------:R-:W-:Y:S02]  /*15e0*/  PRMT R11, R11, 0x9910, RZ ;  /* 0x000099100b0b7816 */ /* 0x000fe400000000ff */
[----:B------:R-:W-:Y:S02]  /*15f0*/  PRMT R42, R39, 0x7710, RZ ;  /* 0x00007710272a7816 */ /* 0x000fe400000000ff */
[----:B------:R-:W-:Y:S01]  /*1600*/  PRMT R39, R8, 0x9910, RZ ;  /* 0x0000991008277816 */ /* 0x000fe200000000ff */
[----:B------:R-:W-:Y:S01]  /*1610*/  IMAD.MOV.U32 R8, RZ, RZ, R17 ;  /* 0x000000ffff087224 */ /* 0x000fe200078e0011 */
[----:B------:R-:W-:Y:S01]  /*1620*/  PRMT R32, R32, 0x9910, RZ ;  /* 0x0000991020207816 */ /* 0x000fe200000000ff */
[----:B------:R-:W-:Y:S01]  /*1630*/  IMAD.IADD R29, R29, 0x1, R42 ;  /* 0x000000011d1d7824 */ /* 0x000fe200078e022a */
[----:B------:R-:W-:Y:S01]  /*1640*/  LOP3.LUT R5, R5, 0xffff, RZ, 0xc0, !PT ;  /* 0x0000ffff05057812 */ /* 0x000fe200078ec0ff */
[----:B------:R-:W-:Y:S01]  /*1650*/  IMAD.MOV.U32 R42, RZ, RZ, R19 ;  /* 0x000000ffff2a7224 */ /* 0x000fe200078e0013 */
[----:B------:R-:W-:Y:S01]  /*1660*/  IADD3 R8, R8, -0xf, RZ ;  /* 0xfffffff108087810 */ /* 0x000fe20007ffe0ff */
[C---:B------:R-:W-:Y:S01]  /*1670*/  IMAD.IADD R19, R27.reuse, 0x1, R24 ;  /* 0x000000011b137824 */ /* 0x040fe200078e0218 */
[----:B------:R-:W-:Y:S01]  /*1680*/  PRMT R6, R6, 0x8880, RZ ;  /* 0x0000888006067816 */ /* 0x000fe200000000ff */
[C---:B------:R-:W-:Y:S01]  /*1690*/  IMAD.IADD R24, R27.reuse, 0x1, R40 ;  /* 0x000000011b187824 */ /* 0x040fe200078e0228 */
[----:B------:R-:W-:Y:S01]  /*16a0*/  IABS R40, R27 ;  /* 0x0000001b00287213 */ /* 0x000fe20000000000 */
[----:B------:R-:W-:Y:S01]  /*16b0*/  IMAD.IADD R25, R27, 0x1, R42 ;  /* 0x000000011b197824 */ /* 0x000fe200078e022a */
[----:B------:R-:W-:Y:S01]  /*16c0*/  PRMT R27, R10, 0x9910, RZ ;  /* 0x000099100a1b7816 */ /* 0x000fe200000000ff */
[----:B------:R-:W-:Y:S01]  /*16d0*/  IMAD R11, R11, 0x3, RZ ;  /* 0x000000030b0b7824 */ /* 0x000fe200078e02ff */
[----:B------:R-:W-:Y:S01]  /*16e0*/  IABS R8, R8 ;  /* 0x0000000800087213 */ /* 0x000fe20000000000 */
[----:B------:R-:W-:Y:S01]  /*16f0*/  IMAD.MOV.U32 R10, RZ, RZ, R40 ;  /* 0x000000ffff0a7224 */ /* 0x000fe200078e0028 */
[----:B------:R-:W-:Y:S01]  /*1700*/  LOP3.LUT R12, R12, 0xffff, RZ, 0xc0, !PT ;  /* 0x0000ffff0c0c7812 */ /* 0x000fe200078ec0ff */
[----:B------:R-:W-:Y:S01]  /*1710*/  IMAD.MOV.U32 R17, RZ, RZ, R27 ;  /* 0x000000ffff117224 */ /* 0x000fe200078e001b */
[----:B------:R-:W-:Y:S01]  /*1720*/  LOP3.LUT R9, R9, 0xffff, RZ, 0xc0, !PT ;  /* 0x0000ffff09097812 */ /* 0x000fe200078ec0ff */
[----:B------:R-:W-:Y:S01]  /*1730*/  IMAD.MOV.U32 R27, RZ, RZ, R39 ;  /* 0x000000ffff1b7224 */ /* 0x000fe200078e0027 */
[----:B------:R-:W-:Y:S01]  /*1740*/  PRMT R31, R31, 0x9910, RZ ;  /* 0x000099101f1f7816 */ /* 0x000fe200000000ff */
[----:B------:R-:W-:Y:S01]  /*1750*/  IMAD R17, R17, 0x3, RZ ;  /* 0x0000000311117824 */ /* 0x000fe200078e02ff */
[----:B------:R-:W-:Y:S01]  /*1760*/  IABS R38, R38 ;  /* 0x0000002600267213 */ /* 0x000fe20000000000 */
[----:B------:R-:W-:Y:S01]  /*1770*/  IMAD.MOV R39, RZ, RZ, -R11 ;  /* 0x000000ffff277224 */ /* 0x000fe200078e0a0b */
[----:B------:R-:W-:Y:S01]  /*1780*/  PRMT R43, R43, 0x7710, RZ ;  /* 0x000077102b2b7816 */ /* 0x000fe200000000ff */
[----:B------:R-:W-:Y:S01]  /*1790*/  IMAD R27, R27, 0x3, RZ ;  /* 0x000000031b1b7824 */ /* 0x000fe200078e02ff */
[----:B------:R-:W-:Y:S01]  /*17a0*/  PRMT R29, R29, 0x8880, RZ ;  /* 0x000088801d1d7816 */ /* 0x000fe200000000ff */
[----:B------:R-:W-:Y:S01]  /*17b0*/  IMAD R11, R32, 0x3, RZ ;  /* 0x00000003200b7824 */ /* 0x000fe200078e02ff */
[----:B------:R-:W-:Y:S01]  /*17c0*/  ISETP.GE.AND P1, PT, R30, 0x30, PT ;  /* 0x000000301e00780c */ /* 0x000fe20003f26270 */
[----:B------:R-:W-:Y:S01]  /*17d0*/  IMAD.MOV R32, RZ, RZ, -R17 ;  /* 0x000000ffff207224 */ /* 0x000fe200078e0a11 */
[----:B------:R-:W-:Y:S01]  /*17e0*/  PRMT R17, R39, 0x7710, RZ ;  /* 0x0000771027117816 */ /* 0x000fe200000000ff */
[----:B------:R-:W-:Y:S01]  /*17f0*/  IMAD.MOV R39, RZ, RZ, -R27 ;  /* 0x000000ffff277224 */ /* 0x000fe200078e0a1b */
[----:B------:R-:W-:Y:S01]  /*1800*/  IABS R19, R19 ;  /* 0x0000001300137213 */ /* 0x000fe20000000000 */
[----:B------:R-:W-:-:S02]  /*1810*/  IMAD.MOV R40, RZ, RZ, -R11 ;  /* 0x000000ffff287224 */ /* 0x000fc400078e0a0b */
[----:B------:R-:W-:Y:S01]  /*1820*/  IMAD.MOV.U32 R27, RZ, RZ, R8 ;  /* 0x000000ffff1b7224 */ /* 0x000fe200078e0008 */
[----:B------:R-:W-:Y:S01]  /*1830*/  PRMT R11, R39, 0x7710, RZ ;  /* 0x00007710270b7816 */ /* 0x000fe200000000ff */
[----:B------:R-:W-:Y:S01]  /*1840*/  IMAD.IADD R8, R16, 0x1, R17 ;  /* 0x0000000110087824 */ /* 0x000fe200078e0211 */
[----:B------:R-:W-:Y:S01]  /*1850*/  PRMT R16, R32, 0x7710, RZ ;  /* 0x0000771020107816 */ /* 0x000fe200000000ff */
[----:B------:R-:W-:Y:S01]  /*1860*/  IMAD.IADD R36, R36, 0x1, R43 ;  /* 0x0000000124247824 */ /* 0x000fe200078e022b */
[----:B------:R-:W-:Y:S01]  /*1870*/  PRMT R32, R40, 0x7710, RZ ;  /* 0x0000771028207816 */ /* 0x000fe200000000ff */
[----:B------:R-:W-:Y:S01]  /*1880*/  IMAD.IADD R14, R14, 0x1, R11 ;  /* 0x000000010e0e7824 */ /* 0x000fe200078e020b */
[----:B------:R-:W-:Y:S01]  /*1890*/  PRMT R11, R5, 0x8880, RZ ;  /* 0x00008880050b7816 */ /* 0x000fe200000000ff */
[----:B------:R-:W-:Y:S02]  /*18a0*/  IMAD.MOV.U32 R5, RZ, RZ, R6 ;  /* 0x000000ffff057224 */ /* 0x000fe400078e0006 */
[----:B------:R-:W-:Y:S01]  /*18b0*/  IMAD.IADD R15, R15, 0x1, R16 ;  /* 0x000000010f0f7824 */ /* 0x000fe200078e0210 */
[----:B------:R-:W-:Y:S01]  /*18c0*/  PRMT R16, R12, 0x8880, RZ ;  /* 0x000088800c107816 */ /* 0x000fe200000000ff */
[----:B------:R-:W-:Y:S01]  /*18d0*/  IMAD.MOV.U32 R6, RZ, RZ, R11 ;  /* 0x000000ffff067224 */ /* 0x000fe200078e000b */
[----:B------:R-:W-:Y:S01]  /*18e0*/  LEA R5, R5, 0xffffffff, 0x1 ;  /* 0xffffffff05057811 */ /* 0x000fe200078e08ff */
[----:B------:R-:W-:Y:S01]  /*18f0*/  IMAD.IADD R13, R13, 0x1, R32 ;  /* 0x000000010d0d7824 */ /* 0x000fe200078e0220 */
[----:B------:R-:W-:Y:S01]  /*1900*/  PRMT R12, R9, 0x8880, RZ ;  /* 0x00008880090c7816 */ /* 0x000fe200000000ff */
[----:B------:R-:W-:Y:S01]  /*1910*/  IMAD R10, R27, -0x10, R10 ;  /* 0xfffffff01b0a7824 */ /* 0x000fe200078e020a */
[----:B------:R-:W-:Y:S01]  /*1920*/  PRMT R11, R37, 0x9910, RZ ;  /* 0x00009910250b7816 */ /* 0x000fe200000000ff */
[----:B------:R-:W-:Y:S01]  /*1930*/  IMAD.IADD R9, R5, 0x1, R6 ;  /* 0x0000000105097824 */ /* 0x000fe200078e0206 */
[----:B------:R-:W-:Y:S01]  /*1940*/  IABS R32, R5 ;  /* 0x0000000500207213 */ /* 0x000fe20000000000 */
[----:B------:R-:W-:Y:S01]  /*1950*/  IMAD.MOV.U32 R6, RZ, RZ, R31 ;  /* 0x000000ffff067224 */ /* 0x000fe200078e001f */
[----:B------:R-:W-:Y:S01]  /*1960*/  PRMT R15, R15, 0x8880, RZ ;  /* 0x000088800f0f7816 */ /* 0x000fe200000000ff */
[----:B------:R-:W-:Y:S01]  /*1970*/  IMAD.IADD R17, R5, 0x1, R12 ;  /* 0x0000000105117824 */ /* 0x000fe200078e020c */
[----:B------:R-:W-:Y:S01]  /*1980*/  IABS R24, R24 ;  /* 0x0000001800187213 */ /* 0x000fe20000000000 */
[----:B------:R-:W-:Y:S01]  /*1990*/  IMAD R6, R6, 0x3, RZ ;  /* 0x0000000306067824 */ /* 0x000fe200078e02ff */
[----:B------:R-:W-:Y:S01]  /*19a0*/  IABS R25, R25 ;  /* 0x0000001900197213 */ /* 0x000fe20000000000 */
[----:B------:R-:W-:Y:S01]  /*19b0*/  IMAD R11, R11, 0x3, RZ ;  /* 0x000000030b0b7824 */ /* 0x000fe200078e02ff */
[----:B------:R-:W-:Y:S01]  /*19c0*/  IABS R35, R35 ;  /* 0x0000002300237213 */ /* 0x000fe20000000000 */
[----:B------:R-:W-:Y:S01]  /*19d0*/  IMAD.MOV.U32 R12, RZ, RZ, R38 ;  /* 0x000000ffff0c7224 */ /* 0x000fe200078e0026 */
[----:B------:R-:W-:Y:S01]  /*19e0*/  PRMT R14, R14, 0x8880, RZ ;  /* 0x000088800e0e7816 */ /* 0x000fe200000000ff */
[----:B------:R-:W-:-:S02]  /*19f0*/  IMAD.MOV R6, RZ, RZ, -R6 ;  /* 0x000000ffff067224 */ /* 0x000fc400078e0a06 */
[----:B------:R-:W-:Y:S02]  /*1a00*/  IMAD.MOV R11, RZ, RZ, -R11 ;  /* 0x000000ffff0b7224 */ /* 0x000fe400078e0a0b */
[----:B------:R-:W-:Y:S01]  /*1a10*/  IMAD.IADD R16, R5, 0x1, R16 ;  /* 0x0000000105107824 */ /* 0x000fe200078e0210 */
[----:B------:R-:W-:Y:S01]  /*1a20*/  IADD3 R5, R12, -0xf, RZ ;  /* 0xfffffff10c057810 */ /* 0x000fe20007ffe0ff */
[----:B------:R-:W-:Y:S01]  /*1a30*/  IMAD.MOV.U32 R31, RZ, RZ, 0x300 ;  /* 0x00000300ff1f7424 */ /* 0x000fe200078e00ff */
[----:B------:R-:W-:Y:S02]  /*1a40*/  PRMT R6, R6, 0x7710, RZ ;  /* 0x0000771006067816 */ /* 0x000fe400000000ff */
[----:B------:R-:W-:Y:S02]  /*1a50*/  PRMT R11, R11, 0x7710, RZ ;  /* 0x000077100b0b7816 */ /* 0x000fe400000000ff */
[----:B------:R-:W-:Y:S01]  /*1a60*/  IABS R27, R5 ;  /* 0x00000005001b7213 */ /* 0x000fe20000000000 */
[----:B------:R-:W-:Y:S01]  /*1a70*/  IMAD R5, R28, R31, 0xff ;  /* 0x000000ff1c057424 */ /* 0x000fe200078e021f */
[----:B------:R-:W-:Y:S01]  /*1a80*/  PRMT R12, R36, 0x8880, RZ ;  /* 0x00008880240c7816 */ /* 0x000fe200000000ff */
[----:B------:R-:W-:Y:S01]  /*1a90*/  IMAD.IADD R7, R7, 0x1, R6 ;  /* 0x0000000107077824 */ /* 0x000fe200078e0206 */
[----:B------:R-:W-:Y:S01]  /*1aa0*/  IABS R9, R9 ;  /* 0x0000000900097213 */ /* 0x000fe20000000000 */
[----:B------:R-:W-:Y:S01]  /*1ab0*/  IMAD.IADD R6, R18, 0x1, R11 ;  /* 0x0000000112067824 */ /* 0x000fe200078e020b */
[----:B------:R-:W-:Y:S01]  /*1ac0*/  IABS R16, R16 ;  /* 0x0000001000107213 */ /* 0x000fe20000000000 */
[----:B------:R-:W-:Y:S01]  /*1ad0*/  IMAD R11, R12, 0x100, R5 ;  /* 0x000001000c0b7824 */ /* 0x000fe200078e0205 */
[----:B------:R-:W-:Y:S01]  /*1ae0*/  PRMT R12, R8, 0x8880, RZ ;  /* 0x00008880080c7816 */ /* 0x000fe200000000ff */
[----:B------:R-:W-:Y:S01]  /*1af0*/  IMAD R18, R27, -0x10, R32 ;  /* 0xfffffff01b127824 */ /* 0x000fe200078e0220 */
[----:B------:R-:W-:Y:S01]  /*1b00*/  PRMT R7, R7, 0x8880, RZ ;  /* 0x0000888007077816 */ /* 0x000fe200000000ff */
[----:B------:R-:W-:Y:S01]  /*1b10*/  IMAD.MOV.U32 R8, RZ, RZ, R29 ;  /* 0x000000ffff087224 */ /* 0x000fe200078e001d */
[----:B------:R-:W-:Y:S01]  /*1b20*/  IADD3 R32, R10, -0xf, R11 ;  /* 0xfffffff10a207810 */ /* 0x000fe20007ffe00b */
[----:B------:R-:W-:Y:S01]  /*1b30*/  IMAD.MOV.U32 R10, RZ, RZ, R15 ;  /* 0x000000ffff0a7224 */ /* 0x000fe200078e000f */
[----:B------:R-:W-:Y:S01]  /*1b40*/  PRMT R38, R6, 0x8880, RZ ;  /* 0x0000888006267816 */ /* 0x000fe200000000ff */
[----:B------:R-:W-:Y:S01]  /*1b50*/  IMAD.MOV.U32 R27, RZ, RZ, 0x300 ;  /* 0x00000300ff1b7424 */ /* 0x000fe200078e00ff */
[----:B------:R-:W-:Y:S01]  /*1b60*/  PRMT R36, R13, 0x8880, RZ ;  /* 0x000088800d247816 */ /* 0x000fe200000000ff */
[----:B------:R-:W-:-:S02]  /*1b70*/  IMAD R8, R8, 0x100, R5 ;  /* 0x0000010008087824 */ /* 0x000fc400078e0205 */
[--C-:B------:R-:W-:Y:S02]  /*1b80*/  IMAD R12, R12, 0x100, R5.reuse ;  /* 0x000001000c0c7824 */ /* 0x100fe400078e0205 */
[----:B------:R-:W-:Y:S02]  /*1b90*/  IMAD R15, R10, 0x100, R5 ;  /* 0x000001000a0f7824 */ /* 0x000fe400078e0205 */
[----:B------:R-:W-:Y:S02]  /*1ba0*/  IMAD R5, R0, R27, 0xff ;  /* 0x000000ff00057424 */ /* 0x000fe400078e021b */
[----:B------:R-:W-:Y:S02]  /*1bb0*/  IMAD.MOV.U32 R6, RZ, RZ, R7 ;  /* 0x000000ffff067224 */ /* 0x000fe400078e0007 */
[----:B------:R-:W-:Y:S02]  /*1bc0*/  IMAD.MOV.U32 R11, RZ, RZ, 0x4 ;  /* 0x00000004ff0b7424 */ /* 0x000fe400078e00ff */
[----:B------:R-:W-:-:S02]  /*1bd0*/  IMAD R27, R6, 0x100, R5 ;  /* 0x00000100061b7824 */ /* 0x000fc400078e0205 */
[----:B------:R-:W-:Y:S01]  /*1be0*/  IMAD.MOV.U32 R10, RZ, RZ, RZ ;  /* 0x000000ffff0a7224 */ /* 0x000fe200078e00ff */
[----:B------:R-:W-:Y:S01]  /*1bf0*/  IABS R29, R3 ;  /* 0x00000003001d7213 */ /* 0x000fe20000000000 */
[----:B------:R-:W-:Y:S01]  /*1c00*/  IMAD.WIDE R6, R32, R11, c[0x0][0x160] ;  /* 0x0000580020067625 */ /* 0x000fe200078e020b */
[----:B------:R-:W-:Y:S02]  /*1c10*/  IADD3 R18, R18, -0xf, R27 ;  /* 0xfffffff112127810 */ /* 0x000fe40007ffe01b */
[----:B------:R-:W-:Y:S01]  /*1c20*/  IABS R27, R4 ;  /* 0x00000004001b7213 */ /* 0x000fe20000000000 */
[----:B------:R-:W-:Y:S01]  /*1c30*/  IMAD.MOV.U32 R4, RZ, RZ, R24 ;  /* 0x000000ffff047224 */ /* 0x000fe200078e0018 */
[----:B------:R-:W-:Y:S01]  /*1c40*/  IADD3 R3, R19, -0xf, RZ ;  /* 0xfffffff113037810 */ /* 0x000fe20007ffe0ff */
[----:B------:R0:W5:Y:S01]  /*1c50*/  @!P1 LDG.E.EL R10, [R6.64] ;  /* 0x00000004060a9981 */ /* 0x000162000c2e1900 */
[----:B------:R-:W-:Y:S02]  /*1c60*/  IMAD R13, R14, 0x100, R5 ;  /* 0x000001000e0d7824 */ /* 0x000fe400078e0205 */
[----:B------:R-:W-:Y:S01]  /*1c70*/  IMAD.MOV.U32 R19, RZ, RZ, R27 ;  /* 0x000000ffff137224 */ /* 0x000fe200078e001b */
[----:B------:R-:W-:Y:S01]  /*1c80*/  IADD3 R4, R4, -0xf, RZ ;  /* 0xfffffff104047810 */ /* 0x000fe20007ffe0ff */
[----:B------:R-:W-:Y:S01]  /*1c90*/  IMAD.MOV.U32 R24, RZ, RZ, R29 ;  /* 0x000000ffff187224 */ /* 0x000fe200078e001d */
[----:B------:R-:W-:Y:S01]  /*1ca0*/  ISETP.NE.AND P3, PT, R30, 0x30, PT ;  /* 0x000000301e00780c */ /* 0x000fe20003f65270 */
[----:B------:R-:W-:-:S02]  /*1cb0*/  IMAD R14, R36, 0x100, R5 ;  /* 0x00000100240e7824 */ /* 0x000fc400078e0205 */
[----:B------:R-:W-:Y:S01]  /*1cc0*/  IMAD R5, R38, 0x100, R5 ;  /* 0x0000010026057824 */ /* 0x000fe200078e0205 */
[----:B0-----:R-:W-:Y:S02]  /*1cd0*/  IABS R7, R3 ;  /* 0x0000000300077213 */ /* 0x001fe40000000000 */
[----:B------:R-:W-:Y:S02]  /*1ce0*/  IADD3 R3, R19, -0xf, RZ ;  /* 0xfffffff113037810 */ /* 0x000fe40007ffe0ff */
[----:B------:R-:W-:Y:S01]  /*1cf0*/  IABS R19, R4 ;  /* 0x0000000400137213 */ /* 0x000fe20000000000 */
[----:B------:R-:W-:Y:S01]  /*1d00*/  IMAD.MOV.U32 R4, RZ, RZ, R7 ;  /* 0x000000ffff047224 */ /* 0x000fe200078e0007 */
[----:B------:R-:W-:Y:S02]  /*1d10*/  IADD3 R6, R24, -0xf, RZ ;  /* 0xfffffff118067810 */ /* 0x000fe40007ffe0ff */
[----:B------:R-:W-:Y:S02]  /*1d20*/  IABS R7, R3 ;  /* 0x0000000300077213 */ /* 0x000fe40000000000 */
[----:B------:R-:W-:-:S02]  /*1d30*/  IABS R3, R2 ;  /* 0x0000000200037213 */ /* 0x000fc40000000000 */
[----:B------:R-:W-:Y:S01]  /*1d40*/  IABS R27, R6 ;  /* 0x00000006001b7213 */ /* 0x000fe20000000000 */
[----:B------:R-:W-:Y:S01]  /*1d50*/  IMAD.MOV.U32 R6, RZ, RZ, R19 ;  /* 0x000000ffff067224 */ /* 0x000fe200078e0013 */
[----:B------:R-:W-:Y:S02]  /*1d60*/  IADD3 R2, R25, -0xf, RZ ;  /* 0xfffffff119027810 */ /* 0x000fe40007ffe0ff */
[----:B------:R-:W-:Y:S01]  /*1d70*/  IADD3 R3, R3, -0xf, RZ ;  /* 0xfffffff103037810 */ /* 0x000fe20007ffe0ff */
[----:B------:R-:W-:Y:S01]  /*1d80*/  IMAD R7, R7, 0x10, R4 ;  /* 0x0000001007077824 */ /* 0x000fe200078e0204 */
[----:B------:R-:W-:Y:S01]  /*1d90*/  IABS R19, R2 ;  /* 0x0000000200137213 */ /* 0x000fe20000000000 */
[----:B------:R-:W-:Y:S01]  /*1da0*/  IMAD R27, R27, 0x10, R6 ;  /* 0x000000101b1b7824 */ /* 0x000fe200078e0206 */
[----:B------:R-:W-:Y:S01]  /*1db0*/  IABS R4, R3 ;  /* 0x0000000300047213 */ /* 0x000fe20000000000 */
[----:B------:R-:W-:Y:S01]  /*1dc0*/  IMAD.MOV.U32 R2, RZ, RZ, R9 ;  /* 0x000000ffff027224 */ /* 0x000fe200078e0009 */
[----:B------:R-:W-:Y:S01]  /*1dd0*/  IABS R6, R17 ;  /* 0x0000001100067213 */ /* 0x000fe20000000000 */
[----:B------:R-:W-:-:S02]  /*1de0*/  IMAD.MOV.U32 R3, RZ, RZ, R16 ;  /* 0x000000ffff037224 */ /* 0x000fc400078e0010 */
[----:B------:R-:W-:Y:S01]  /*1df0*/  IMAD.MOV.U32 R9, RZ, RZ, R19 ;  /* 0x000000ffff097224 */ /* 0x000fe200078e0013 */
[----:B------:R-:W-:Y:S02]  /*1e00*/  IADD3 R6, R6, -0xf, RZ ;  /* 0xfffffff106067810 */ /* 0x000fe40007ffe0ff */
[----:B------:R-:W-:Y:S02]  /*1e10*/  IADD3 R2, R2, -0xf, RZ ;  /* 0xfffffff102027810 */ /* 0x000fe40007ffe0ff */
[----:B------:R-:W-:Y:S01]  /*1e20*/  IADD3 R3, R3, -0xf, RZ ;  /* 0xfffffff103037810 */ /* 0x000fe20007ffe0ff */
[----:B------:R-:W-:Y:S01]  /*1e30*/  IMAD R4, R4, 0x10, R9 ;  /* 0x0000001004047824 */ /* 0x000fe200078e0209 */
[----:B------:R-:W-:Y:S01]  /*1e40*/  IABS R17, R6 ;  /* 0x0000000600117213 */ /* 0x000fe20000000000 */
[----:B------:R-:W-:Y:S01]  /*1e50*/  IMAD.MOV.U32 R6, RZ, RZ, R35 ;  /* 0x000000ffff067224 */ /* 0x000fe200078e0023 */
[----:B------:R-:W-:Y:S02]  /*1e60*/  IABS R9, R2 ;  /* 0x0000000200097213 */ /* 0x000fe40000000000 */
[----:B------:R-:W-:-:S02]  /*1e70*/  IABS R16, R3 ;  /* 0x0000000300107213 */ /* 0x000fc40000000000 */
[----:B------:R-:W-:Y:S02]  /*1e80*/  IABS R2, R33 ;  /* 0x0000002100027213 */ /* 0x000fe40000000000 */
[----:B------:R-:W-:Y:S02]  /*1e90*/  IABS R3, R34 ;  /* 0x0000002200037213 */ /* 0x000fe40000000000 */
[----:B------:R-:W-:Y:S02]  /*1ea0*/  IADD3 R2, R2, -0xf, RZ ;  /* 0xfffffff102027810 */ /* 0x000fe40007ffe0ff */
[----:B------:R-:W-:Y:S02]  /*1eb0*/  IADD3 R3, R3, -0xf, RZ ;  /* 0xfffffff103037810 */ /* 0x000fe40007ffe0ff */
[----:B------:R-:W-:Y:S02]  /*1ec0*/  IADD3 R6, R6, -0xf, RZ ;  /* 0xfffffff106067810 */ /* 0x000fe40007ffe0ff */
[----:B------:R-:W-:Y:S01]  /*1ed0*/  IABS R36, R2 ;  /* 0x0000000200247213 */ /* 0x000fe20000000000 */
[----:B------:R-:W-:Y:S01]  /*1ee0*/  IMAD.MOV.U32 R2, RZ, RZ, R16 ;  /* 0x000000ffff027224 */ /* 0x000fe200078e0010 */
[----:B------:R-:W-:Y:S01]  /*1ef0*/  IABS R31, R3 ;  /* 0x00000003001f7213 */ /* 0x000fe20000000000 */
[----:B------:R-:W-:Y:S01]  /*1f00*/  IMAD.MOV.U32 R3, RZ, RZ, R17 ;  /* 0x000000ffff037224 */ /* 0x000fe200078e0011 */
[----:B------:R-:W-:Y:S01]  /*1f10*/  IABS R6, R6 ;  /* 0x0000000600067213 */ /* 0x000fe20000000000 */
[----:B------:R-:W-:-:S02]  /*1f20*/  CS2R R38, SRZ ;  /* 0x0000000000267805 */ /* 0x000fc4000001ff00 */
[----:B------:R-:W-:Y:S02]  /*1f30*/  IMAD R31, R31, 0x10, R2 ;  /* 0x000000101f1f7824 */ /* 0x000fe400078e0202 */
[----:B------:R-:W-:Y:S01]  /*1f40*/  IMAD R6, R6, 0x10, R3 ;  /* 0x0000001006067824 */ /* 0x000fe200078e0203 */
[----:B------:R-:W-:Y:S01]  /*1f50*/  CS2R R16, SRZ ;  /* 0x0000000000107805 */ /* 0x000fe2000001ff00 */
[-C--:B------:R-:W-:Y:S02]  /*1f60*/  IMAD.WIDE R2, R18, R11.reuse, c[0x0][0x160] ;  /* 0x0000580012027625 */ /* 0x080fe400078e020b */
[----:B------:R-:W-:Y:S02]  /*1f70*/  CS2R R18, SRZ ;  /* 0x0000000000127805 */ /* 0x000fe4000001ff00 */
[----:B------:R-:W-:-:S04]  /*1f80*/  IMAD.WIDE R24, R30, R11, c[0x0][0x170] ;  /* 0x00005c001e187625 */ /* 0x000fc800078e020b */
[----:B------:R-:W-:Y:S01]  /*1f90*/  IMAD.WIDE R28, R28, R11, c[0x0][0x168] ;  /* 0x00005a001c1c7625 */ /* 0x000fe200078e020b */
[----:B------:R0:W2:Y:S04]  /*1fa0*/  @!P3 LDG.E.EL.128 R16, [R24.64+-0xc0] ;  /* 0xffff40041810b981 */ /* 0x0000a8000c2e1d00 */
[----:B------:R-:W2:Y:S01]  /*1fb0*/  @!P3 LDG.E.EL R39, [R28.64] ;  /* 0x000000041c27b981 */ /* 0x000ea2000c2e1900 */
[----:B------:R-:W-:Y:S01]  /*1fc0*/  ISETP.GE.AND P2, PT, R26, 0x30, PT ;  /* 0x000000301a00780c */ /* 0x000fe20003f46270 */
[----:B------:R-:W-:Y:S01]  /*1fd0*/  IMAD R36, R36, 0x10, R9 ;  /* 0x0000001024247824 */ /* 0x000fe200078e0209 */
[----:B------:R-:W-:Y:S01]  /*1fe0*/  ISETP.NE.AND P4, PT, R26, 0x30, PT ;  /* 0x000000301a00780c */ /* 0x000fe20003f85270 */
[----:B------:R-:W-:Y:S01]  /*1ff0*/  IMAD.MOV.U32 R9, RZ, RZ, RZ ;  /* 0x000000ffff097224 */ /* 0x000fe200078e00ff */
[----:B------:R1:W5:Y:S01]  /*2000*/  @!P3 LDG.E.EL R38, [R28.64] ;  /* 0x000000041c26b981 */ /* 0x000362000c2e1900 */
[----:B------:R-:W-:-:S02]  /*2010*/  IMAD.IADD R32, R8, 0x1, -R7 ;  /* 0x0000000108207824 */ /* 0x000fc400078e0a07 */
[----:B------:R-:W-:Y:S02]  /*2020*/  IMAD.IADD R12, R12, 0x1, -R27 ;  /* 0x000000010c0c7824 */ /* 0x000fe400078e0a1b */
[----:B------:R-:W-:Y:S02]  /*2030*/  IMAD.IADD R42, R15, 0x1, -R4 ;  /* 0x000000010f2a7824 */ /* 0x000fe400078e0a04 */
[----:B------:R-:W-:Y:S02]  /*2040*/  IMAD.MOV.U32 R8, RZ, RZ, RZ ;  /* 0x000000ffff087224 */ /* 0x000fe400078e00ff */
[----:B------:R3:W5:Y:S01]  /*2050*/  @!P2 LDG.E.EL R9, [R2.64] ;  /* 0x000000040209a981 */ /* 0x000762000c2e1900 */
[----:B------:R-:W-:Y:S02]  /*2060*/  IMAD.IADD R44, R5, 0x1, -R6 ;  /* 0x00000001052c7824 */ /* 0x000fe400078e0a06 */
[----:B------:R-:W-:-:S04]  /*2070*/  IMAD.WIDE R32, R32, R11, c[0x0][0x160] ;  /* 0x0000580020207625 */ /* 0x000fc800078e020b */
[----:B------:R-:W-:Y:S01]  /*2080*/  IMAD.WIDE R34, R12, R11, c[0x0][0x160] ;  /* 0x000058000c227625 */ /* 0x000fe200078e020b */
[----:B------:R4:W5:Y:S03]  /*2090*/  @!P1 LDG.E.EL R8, [R32.64] ;  /* 0x0000000420089981 */ /* 0x000966000c2e1900 */
[----:B------:R-:W-:Y:S02]  /*20a0*/  IMAD.IADD R36, R13, 0x1, -R36 ;  /* 0x000000010d247824 */ /* 0x000fe400078e0a24 */
[----:B---3--:R-:W-:Y:S01]  /*20b0*/  IMAD.IADD R2, R14, 0x1, -R31 ;  /* 0x000000010e027824 */ /* 0x008fe200078e0a1f */
[----:B------:R-:W-:Y:S01]  /*20c0*/  CS2R R12, SRZ ;  /* 0x00000000000c7805 */ /* 0x000fe2000001ff00 */
[----:B------:R-:W-:Y:S01]  /*20d0*/  IMAD.MOV.U32 R6, RZ, RZ, RZ ;  /* 0x000000ffff067224 */ /* 0x000fe200078e00ff */
[----:B------:R-:W-:Y:S01]  /*20e0*/  CS2R R14, SRZ ;  /* 0x00000000000e7805 */ /* 0x000fe2000001ff00 */
[----:B------:R-:W-:-:S02]  /*20f0*/  IMAD.MOV.U32 R7, RZ, RZ, RZ ;  /* 0x000000ffff077224 */ /* 0x000fc400078e00ff */
[----:B------:R-:W-:-:S04]  /*2100*/  IMAD.WIDE R42, R42, R11, c[0x0][0x160] ;  /* 0x000058002a2a7625 */ /* 0x000fc800078e020b */
[-C--:B0-----:R-:W-:Y:S01]  /*2110*/  IMAD.WIDE R24, R26, R11.reuse, c[0x0][0x170] ;  /* 0x00005c001a187625 */ /* 0x081fe200078e020b */
[----:B------:R0:W5:Y:S03]  /*2120*/  @!P1 LDG.E.EL R6, [R42.64] ;  /* 0x000000042a069981 */ /* 0x000166000c2e1900 */
[----:B----4-:R-:W-:Y:S01]  /*2130*/  IMAD.WIDE R32, R36, R11, c[0x0][0x160] ;  /* 0x0000580024207625 */ /* 0x010fe200078e020b */
[----:B------:R3:W5:Y:S01]  /*2140*/  @!P1 LDG.E.EL R7, [R34.64] ;  /* 0x0000000422079981 */ /* 0x000762000c2e1900 */
[----:B------:R-:W-:Y:S02]  /*2150*/  CS2R R36, SRZ ;  /* 0x0000000000247805 */ /* 0x000fe4000001ff00 */
[----:B------:R-:W-:Y:S01]  /*2160*/  IMAD.MOV.U32 R4, RZ, RZ, RZ ;  /* 0x000000ffff047224 */ /* 0x000fe200078e00ff */
[----:B------:R4:W5:Y:S01]  /*2170*/  @!P4 LDG.E.EL.128 R12, [R24.64+-0xc0] ;  /* 0xffff4004180cc981 */ /* 0x000962000c2e1d00 */
[----:B------:R-:W-:-:S02]  /*2180*/  IMAD.MOV.U32 R3, RZ, RZ, RZ ;  /* 0x000000ffff037224 */ /* 0x000fc400078e00ff */
[----:B------:R-:W-:Y:S01]  /*2190*/  IMAD.MOV.U32 R27, RZ, RZ, RZ ;  /* 0x000000ffff1b7224 */ /* 0x000fe200078e00ff */
[----:B------:R1:W5:Y:S01]  /*21a0*/  @!P3 LDG.E.EL R36, [R28.64] ;  /* 0x000000041c24b981 */ /* 0x000362000c2e1900 */
[----:B------:R-:W-:Y:S02]  /*21b0*/  IMAD.MOV.U32 R31, RZ, RZ, RZ ;  /* 0x000000ffff1f7224 */ /* 0x000fe400078e00ff */
[----:B------:R-:W-:Y:S02]  /*21c0*/  IMAD.MOV.U32 R40, RZ, RZ, RZ ;  /* 0x000000ffff287224 */ /* 0x000fe400078e00ff */
[----:B0-----:R-:W-:Y:S01]  /*21d0*/  IMAD.MOV.U32 R42, RZ, RZ, RZ ;  /* 0x000000ffff2a7224 */ /* 0x001fe200078e00ff */
[----:B------:R1:W5:Y:S01]  /*21e0*/  @!P3 LDG.E.EL R27, [R28.64] ;  /* 0x000000041c1bb981 */ /* 0x000362000c2e1900 */
[----:B---3--:R-:W-:-:S04]  /*21f0*/  IMAD.WIDE R34, R2, R11, c[0x0][0x160] ;  /* 0x0000580002227625 */ /* 0x008fc800078e020b */
[-C--:B------:R-:W-:Y:S01]  /*2200*/  IMAD.WIDE R44, R44, R11.reuse, c[0x0][0x160] ;  /* 0x000058002c2c7625 */ /* 0x080fe200078e020b */
[----:B------:R1:W5:Y:S03]  /*2210*/  @!P2 LDG.E.EL R4, [R34.64] ;  /* 0x000000042204a981 */ /* 0x000366000c2e1900 */
[----:B----4-:R-:W-:Y:S01]  /*2220*/  IMAD.WIDE R24, R0, R11, c[0x0][0x168] ;  /* 0x00005a0000187625 */ /* 0x010fe200078e020b */
[----:B------:R1:W5:Y:S04]  /*2230*/  @!P2 LDG.E.EL R3, [R44.64] ;  /* 0x000000042c03a981 */ /* 0x000368000c2e1900 */
[----:B------:R1:W5:Y:S04]  /*2240*/  @!P4 LDG.E.EL R31, [R24.64] ;  /* 0x00000004181fc981 */ /* 0x000368000c2e1900 */
[----:B------:R1:W5:Y:S04]  /*2250*/  @!P4 LDG.E.EL R40, [R24.64] ;  /* 0x000000041828c981 */ /* 0x000368000c2e1900 */
[----:B------:R1:W5:Y:S04]  /*2260*/  @!P4 LDG.E.EL R37, [R24.64] ;  /* 0x000000041825c981 */ /* 0x000368000c2e1900 */
[----:B------:R1:W5:Y:S01]  /*2270*/  @!P4 LDG.E.EL R42, [R24.64] ;  /* 0x00000004182ac981 */ /* 0x000362000c2e1900 */
[----:B------:R-:W-:-:S06]  /*2280*/  IMAD.MOV.U32 R5, RZ, RZ, RZ ;  /* 0x000000ffff057224 */ /* 0x000fcc00078e00ff */
[----:B------:R0:W5:Y:S01]  /*2290*/  @!P2 LDG.E.EL R5, [R32.64] ;  /* 0x000000042005a981 */ /* 0x000162000c2e1900 */
[----:B------:R-:W-:Y:S01]  /*22a0*/  BSSY B0, `(.L_x_0) ;  /* 0x000003e000007945 */ /* 0x000fe20003800000 */
[----:B--2---:R-:W-:-:S04]  /*22b0*/  FMUL R16, R16, R39 ;  /* 0x0000002710107220 */ /* 0x004fc80000400000 */
[----:B------:R-:W-:-:S06]  /*22c0*/  FMUL R39, R16, 0.63661974668502807617 ;  /* 0x3f22f98310277820 */ /* 0x000fcc0000400000 */
[----:B------:R-:W0:Y:S01]  /*22d0*/  F2I.FTZ.NTZ R39, R39 ;  /* 0x0000002700277305 */ /* 0x000e220000213100 */
[----:B------:R-:W-:-:S05]  /*22e0*/  FADD.FTZ R2, |R16|, -RZ ;  /* 0x800000ff10027221 */ /* 0x000fca0000010200 */
[----:B------:R-:W-:Y:S02]  /*22f0*/  FSETP.GE.AND P0, PT, R2, 105615, PT ;  /* 0x47ce47800200780b */ /* 0x000fe40003f06000 */
[----:B0-----:R-:W-:-:S05]  /*2300*/  I2FP.F32.S32 R33, R39 ;  /* 0x0000002700217245 */ /* 0x001fca0000201400 */
[----:B------:R-:W-:-:S04]  /*2310*/  FFMA.FTZ R0, R33, -1.5707962512969970703, R16 ;  /* 0xbfc90fda21007823 */ /* 0x000fc80000010010 */
[----:B------:R-:W-:-:S04]  /*2320*/  FFMA.FTZ R0, R33, -7.5497894158615963534e-08, R0 ;  /* 0xb3a2216821007823 */ /* 0x000fc80000010000 */
[----:B------:R-:W-:Y:S01]  /*2330*/  FFMA.FTZ R0, R33, -5.3903029534742383927e-15, R0 ;  /* 0xa7c234c521007823 */ /* 0x000fe20000010000 */
[----:B------:R-:W-:Y:S05]  /*2340*/  @!P0 BRA `(.L_x_1) ;  /* 0x0000033000008947 */ /* 0x000fea0003800000 */
[----:B-1----:R-:W-:-:S13]  /*2350*/  FSETP.NEU.AND P0, PT, R2, +INF , PT ;  /* 0x7f8000000200780b */ /* 0x002fda0003f0d000 */
[----:B------:R-:W-:Y:S01]  /*2360*/  @!P0 FMUL.FTZ R0, RZ, R16 ;  /* 0x00000010ff008220 */ /* 0x000fe20000410000 */
[----:B------:R-:W-:Y:S01]  /*2370*/  @!P0 IMAD.MOV.U32 R39, RZ, RZ, RZ ;  /* 0x000000ffff278224 */ /* 0x000fe200078e00ff */
[----:B------:R-:W-:Y:S05]  /*2380*/  @!P0 BRA `(.L_x_1) ;  /* 0x000002f000008947 */ /* 0x000fea0003800000 */
[----:B------:R-:W-:Y:S01]  /*2390*/  SHF.R.U32.HI R39, RZ, 0x17, R16 ;  /* 0x00000017ff277819 */ /* 0x000fe20000011610 */
[----:B------:R-:W-:Y:S02]  /*23a0*/  IMAD.SHL.U32 R44, R16, 0x100, RZ ;  /* 0x00000100102c7824 */ /* 0x000fe400078e00ff */
[----:B------:R-:W-:Y:S01]  /*23b0*/  IMAD.MOV.U32 R35, RZ, RZ, RZ ;  /* 0x000000ffff237224 */ /* 0x000fe200078e00ff */
[----:B------:R-:W-:Y:S01]  /*23c0*/  LOP3.LUT R0, R39, 0xe0, RZ, 0xc0, !PT ;  /* 0x000000e027007812 */ /* 0x000fe200078ec0ff */
[----:B------:R-:W-:Y:S01]  /*23d0*/  IMAD.MOV.U32 R43, RZ, RZ, RZ ;  /* 0x000000ffff2b7224 */ /* 0x000fe200078e00ff */
[----:B------:R-:W-:Y:S01]  /*23e0*/  LOP3.LUT R44, R44, 0x80000000, RZ, 0xfc, !PT ;  /* 0x800000002c2c7812 */ /* 0x000fe200078efcff */
[----:B------:R-:W-:Y:S01]  /*23f0*/  IMAD.MOV.U32 R41, RZ, RZ, RZ ;  /* 0x000000ffff297224 */ /* 0x000fe200078e00ff */
[----:B------:R-:W-:Y:S01]  /*2400*/  IADD3 R2, R0, -0x80, RZ ;  /* 0xffffff8000027810 */ /* 0x000fe20007ffe0ff */
[----:B------:R-:W-:-:S03]  /*2410*/  IMAD.MOV.U32 R0, RZ, RZ, R1 ;  /* 0x000000ffff007224 */ /* 0x000fc600078e0001 */
[----:B------:R-:W-:Y:S02]  /*2420*/  SHF.R.U32.HI R2, RZ, 0x5, R2 ;  /* 0x00000005ff027819 */ /* 0x000fe40000011602 */
.L_x_2:
[----:B------:R-:W-:-:S04]  /*2430*/  IADD3 R32, P0, R43, c[0x4][0x8], RZ ;  /* 0x010002002b207a10 */ /* 0x000fc80007f1e0ff */
[----:B------:R-:W-:-:S06]  /*2440*/  IADD3.X R33, R41, c[0x4][0xc], RZ, P0, !PT ;  /* 0x0100030029217a10 */ /* 0x000fcc00007fe4ff */
[----:B------:R-:W2:Y:S01]  /*2450*/  LDG.E.CONSTANT R33, [R32.64] ;  /* 0x0000000420217981 */ /* 0x000ea2000c1e9900 */
[----:B------:R-:W-:Y:S01]  /*2460*/  IADD3 R43, P5, R43, 0x4, RZ ;  /* 0x000000042b2b7810 */ /* 0x000fe20007fbe0ff */
[----:B------:R-:W-:Y:S02]  /*2470*/  IMAD.MOV.U32 R34, RZ, RZ, R35 ;  /* 0x000000ffff227224 */ /* 0x000fe400078e0023 */
[----:B------:R-:W-:Y:S01]  /*2480*/  IMAD.MOV.U32 R35, RZ, RZ, RZ ;  /* 0x000000ffff237224 */ /* 0x000fe200078e00ff */
[----:B------:R-:W-:Y:S01]  /*2490*/  ISETP.NE.U32.AND P0, PT, R43, 0x18, PT ;  /* 0x000000182b00780c */ /* 0x000fe20003f05070 */
[----:B------:R-:W-:-:S05]  /*24a0*/  IMAD.X R41, RZ, RZ, R41, P5 ;  /* 0x000000ffff297224 */ /* 0x000fca00028e0629 */
[----:B------:R-:W-:Y:S01]  /*24b0*/  ISETP.NE.AND.EX P0, PT, R41, RZ, PT, P0 ;  /* 0x000000ff2900720c */ /* 0x000fe20003f05300 */
[----:B--2---:R-:W-:-:S05]  /*24c0*/  IMAD.WIDE.U32 R34, R44, R33, R34 ;  /* 0x000000212c227225 */ /* 0x004fca00078e0022 */
[----:B------:R0:W-:Y:S02]  /*24d0*/  STL [R0], R34 ;  /* 0x0000002200007387 */ /* 0x0001e40000100800 */
[----:B0-----:R-:W-:-:S05]  /*24e0*/  IADD3 R0, R0, 0x4, RZ ;  /* 0x0000000400007810 */ /* 0x001fca0007ffe0ff */
[----:B------:R-:W-:Y:S05]  /*24f0*/  @P0 BRA `(.L_x_2) ;  /* 0xffffff3000000947 */ /* 0x000fea000383ffff */
[----:B------:R-:W-:Y:S01]  /*2500*/  LOP3.LUT P0, RZ, R16, 0xf800000, RZ, 0xc0, !PT ;  /* 0x0f80000010ff7812 */ /* 0x000fe2000780c0ff */
[----:B------:R-:W-:Y:S01]  /*2510*/  IMAD R41, R2, -0x4, R1 ;  /* 0xfffffffc02297824 */ /* 0x000fe200078e0201 */
[----:B------:R0:W-:Y:S04]  /*2520*/  STL [R1+0x18], R35 ;  /* 0x0000182301007387 */ /* 0x0001e80000100800 */
[----:B------:R-:W2:Y:S04]  /*2530*/  LDL R33, [R41+0x14] ;  /* 0x0000140029217983 */ /* 0x000ea80000100800 */
[----:B------:R-:W2:Y:S04]  /*2540*/  LDL R0, [R41+0x18] ;  /* 0x0000180029007983 */ /* 0x000ea80000100800 */
[----:B------:R-:W3:Y:S01]  /*2550*/  @P0 LDL R2, [R41+0x10] ;  /* 0x0000100029020983 */ /* 0x000ee20000100800 */
[----:B--2---:R-:W-:-:S02]  /*2560*/  SHF.L.W.U32.HI R0, R33, R39, R0 ;  /* 0x0000002721007219 */ /* 0x004fc40000010e00 */
[----:B---3--:R-:W-:Y:S02]  /*2570*/  @P0 SHF.L.W.U32.HI R33, R2, R39, R33 ;  /* 0x0000002702210219 */ /* 0x008fe40000010e21 */
[----:B------:R-:W-:Y:S02]  /*2580*/  ISETP.GE.AND P0, PT, R16, RZ, PT ;  /* 0x000000ff1000720c */ /* 0x000fe40003f06270 */
[C-C-:B------:R-:W-:Y:S01]  /*2590*/  SHF.L.W.U32.HI R39, R33.reuse, 0x2, R0.reuse ;  /* 0x0000000221277819 */ /* 0x140fe20000010e00 */
[----:B------:R-:W-:Y:S01]  /*25a0*/  IMAD.SHL.U32 R33, R33, 0x4, RZ ;  /* 0x0000000421217824 */ /* 0x000fe200078e00ff */
[----:B------:R-:W-:Y:S02]  /*25b0*/  SHF.R.U32.HI R0, RZ, 0x1e, R0 ;  /* 0x0000001eff007819 */ /* 0x000fe40000011600 */
[----:B------:R-:W-:Y:S02]  /*25c0*/  SHF.R.S32.HI R2, RZ, 0x1f, R39 ;  /* 0x0000001fff027819 */ /* 0x000fe40000011427 */
[----:B------:R-:W-:-:S02]  /*25d0*/  LOP3.LUT R16, R39, R16, RZ, 0x3c, !PT ;  /* 0x0000001027107212 */ /* 0x000fc400078e3cff */
[C---:B------:R-:W-:Y:S02]  /*25e0*/  LOP3.LUT R32, R2.reuse, R33, RZ, 0x3c, !PT ;  /* 0x0000002102207212 */ /* 0x040fe400078e3cff */
[----:B------:R-:W-:Y:S02]  /*25f0*/  LOP3.LUT R33, R2, R39, RZ, 0x3c, !PT ;  /* 0x0000002702217212 */ /* 0x000fe400078e3cff */
[----:B------:R-:W-:Y:S02]  /*2600*/  LEA.HI R39, R39, R0, RZ, 0x1 ;  /* 0x0000000027277211 */ /* 0x000fe400078f08ff */
[----:B------:R-:W-:Y:S02]  /*2610*/  ISETP.GE.AND P5, PT, R16, RZ, PT ;  /* 0x000000ff1000720c */ /* 0x000fe40003fa6270 */
[----:B------:R-:W0:Y:S01]  /*2620*/  I2F.F64.S64 R32, R32 ;  /* 0x0000002000207312 */ /* 0x000e220000301c00 */
[----:B------:R-:W-:-:S04]  /*2630*/  IMAD.MOV R0, RZ, RZ, -R39 ;  /* 0x000000ffff007224 */ /* 0x000fc800078e0a27 */
[----:B------:R-:W-:Y:S01]  /*2640*/  @!P0 IMAD.MOV.U32 R39, RZ, RZ, R0 ;  /* 0x000000ffff278224 */ /* 0x000fe200078e0000 */
[----:B0-----:R-:W0:-:S10]  /*2650*/  DMUL R34, R32, c[0x2][0x0] ;  /* 0x0080000020227a28 */ /* 0x001e140000000000 */
[----:B0-----:R-:W0:Y:S02]  /*2660*/  F2F.F32.F64 R34, R34 ;  /* 0x0000002200227310 */ /* 0x001e240000301000 */
[----:B0-----:R-:W-:-:S06]  /*2670*/  FSEL R0, -R34, R34, !P5 ;  /* 0x0000002222007208 */ /* 0x001fcc0006800100 */
.L_x_1:
[----:B-1----:R-:W-:Y:S05]  /*2680*/  BSYNC B0 ;  /* 0x0000000000007941 */ /* 0x002fea0003800000 */
.L_x_0:
[----:B------:R-:W-:Y:S01]  /*2690*/  LOP3.LUT R2, R39, 0x1, RZ, 0xc0, !PT ;  /* 0x0000000127027812 */ /* 0x000fe200078ec0ff */
[----:B-----5:R-:W-:Y:S01]  /*26a0*/  FMUL R36, R17, R36 ;  /* 0x0000002411247220 */ /* 0x020fe20000400000 */
[----:B------:R-:W-:Y:S01]  /*26b0*/  FMUL.FTZ R17, R0, R0 ;  /* 0x0000000000117220 */ /* 0x000fe20000410000 */
[----:B------:R-:W-:Y:S01]  /*26c0*/  IMAD.MOV.U32 R33, RZ, RZ, 0x3c0885e4 ;  /* 0x3c0885e4ff217424 */ /* 0x000fe200078e00ff */
[----:B------:R-:W-:Y:S01]  /*26d0*/  ISETP.NE.U32.AND P0, PT, R2, 0x1, PT ;  /* 0x000000010200780c */ /* 0x000fe20003f05070 */
[C---:B------:R-:W-:Y:S01]  /*26e0*/  FMUL R35, R36.reuse, 0.63661974668502807617 ;  /* 0x3f22f98324237820 */ /* 0x040fe20000400000 */
[----:B------:R-:W-:Y:S01]  /*26f0*/  FADD.FTZ R32, |R36|, -RZ ;  /* 0x800000ff24207221 */ /* 0x000fe20000010200 */
[----:B------:R-:W-:Y:S01]  /*2700*/  IMAD.MOV.U32 R2, RZ, RZ, -0x46b2bead ;  /* 0xb94d4153ff027424 */ /* 0x000fe200078e00ff */
[----:B------:R-:W-:Y:S01]  /*2710*/  FSEL R0, R0, 1, P0 ;  /* 0x3f80000000007808 */ /* 0x000fe20000000000 */
[----:B------:R-:W-:Y:S01]  /*2720*/  BSSY B0, `(.L_x_3) ;  /* 0x0000047000007945 */ /* 0x000fe20003800000 */
[----:B------:R-:W-:Y:S01]  /*2730*/  LOP3.LUT P5, RZ, R39, 0x2, RZ, 0xc0, !PT ;  /* 0x0000000227ff7812 */ /* 0x000fe200078ac0ff */
[----:B------:R-:W0:Y:S06]  /*2740*/  F2I.FTZ.NTZ R35, R35 ;  /* 0x0000002300237305 */ /* 0x000e2c0000213100 */
[----:B------:R-:W-:-:S02]  /*2750*/  @!P0 IMAD.MOV.U32 R16, RZ, RZ, 0x37cbac00 ;  /* 0x37cbac00ff108424 */ /* 0x000fc400078e00ff */
[----:B------:R-:W-:Y:S02]  /*2760*/  @!P0 IMAD.MOV.U32 R33, RZ, RZ, 0x3d2aaabb ;  /* 0x3d2aaabbff218424 */ /* 0x000fe400078e00ff */
[C---:B------:R-:W-:Y:S01]  /*2770*/  @!P0 FFMA.FTZ R2, R17.reuse, R16, -0.0013887860113754868507 ;  /* 0xbab607ed11028423 */ /* 0x040fe20000010010 */
[----:B------:R-:W-:Y:S02]  /*2780*/  IMAD.MOV.U32 R16, RZ, RZ, -0x41d55558 ;  /* 0xbe2aaaa8ff107424 */ /* 0x000fe400078e00ff */
[----:B------:R-:W-:Y:S01]  /*2790*/  @!P0 IMAD.MOV.U32 R16, RZ, RZ, -0x41000001 ;  /* 0xbeffffffff108424 */ /* 0x000fe200078e00ff */
[----:B------:R-:W-:Y:S01]  /*27a0*/  FSETP.GE.AND P0, PT, R32, 105615, PT ;  /* 0x47ce47802000780b */ /* 0x000fe20003f06000 */
[----:B------:R-:W-:Y:S01]  /*27b0*/  FFMA.FTZ R2, R17, R2, R33 ;  /* 0x0000000211027223 */ /* 0x000fe20000010021 */
[----:B0-----:R-:W-:-:S03]  /*27c0*/  I2FP.F32.S32 R39, R35 ;  /* 0x0000002300277245 */ /* 0x001fc60000201400 */
[C---:B------:R-:W-:Y:S01]  /*27d0*/  FFMA.FTZ R33, R17.reuse, R2, R16 ;  /* 0x0000000211217223 */ /* 0x040fe20000010010 */
[----:B------:R-:W-:Y:S01]  /*27e0*/  FFMA.FTZ R17, R17, R0, RZ ;  /* 0x0000000011117223 */ /* 0x000fe200000100ff */
[----:B------:R-:W-:-:S03]  /*27f0*/  FFMA.FTZ R2, R39, -1.5707962512969970703, R36 ;  /* 0xbfc90fda27027823 */ /* 0x000fc60000010024 */
[----:B------:R-:W-:Y:S01]  /*2800*/  FFMA.FTZ R0, R17, R33, R0 ;  /* 0x0000002111007223 */ /* 0x000fe20000010000 */
[----:B------:R-:W-:-:S03]  /*2810*/  FFMA.FTZ R2, R39, -7.5497894158615963534e-08, R2 ;  /* 0xb3a2216827027823 */ /* 0x000fc60000010002 */
[----:B------:R-:W-:Y:S01]  /*2820*/  @P5 FFMA.FTZ R0, R0, -1, RZ ;  /* 0xbf80000000005823 */ /* 0x000fe200000100ff */
[----:B------:R-:W-:Y:S01]  /*2830*/  FFMA.FTZ R2, R39, -5.3903029534742383927e-15, R2 ;  /* 0xa7c234c527027823 */ /* 0x000fe20000010002 */
[----:B------:R-:W-:Y:S05]  /*2840*/  @!P0 BRA `(.L_x_4) ;  /* 0x0000034000008947 */ /* 0x000fea0003800000 */
[----:B------:R-:W-:-:S13]  /*2850*/  FSETP.NEU.AND P0, PT, R32, +INF , PT ;  /* 0x7f8000002000780b */ /* 0x000fda0003f0d000 */
        /* <DEDUP_REMOVED lines=13> */
.L_x_5:
[----:B------:R-:W-:-:S04]  /*2930*/  IADD3 R16, P0, R39, c[0x4][0x8], RZ ;  /* 0x0100020027107a10 */ /* 0x000fc80007f1e0ff */
[----:B------:R-:W-:-:S05]  /*2940*/  IADD3.X R17, R41, c[0x4][0xc], RZ, P0, !PT ;  /* 0x0100030029117a10 */ /* 0x000fca00007fe4ff */
[----:B------:R-:W2:Y:S01]  /*2950*/  LDG.E.CONSTANT R16, [R16.64] ;  /* 0x0000000410107981 */ /* 0x000ea2000c1e9900 */
[----:B------:R-:W-:Y:S01]  /*2960*/  IADD3 R39, P5, R39, 0x4, RZ ;  /* 0x0000000427277810 */ /* 0x000fe20007fbe0ff */
[----:B------:R-:W-:Y:S02]  /*2970*/  IMAD.MOV.U32 R32, RZ, RZ, R44 ;  /* 0x000000ffff207224 */ /* 0x000fe400078e002c */
[----:B------:R-:W-:Y:S01]  /*2980*/  IMAD.MOV.U32 R33, RZ, RZ, RZ ;  /* 0x000000ffff217224 */ /* 0x000fe200078e00ff */
[----:B------:R-:W-:Y:S01]  /*2990*/  ISETP.NE.U32.AND P0, PT, R39, 0x18, PT ;  /* 0x000000182700780c */ /* 0x000fe20003f05070 */
[----:B------:R-:W-:-:S05]  /*29a0*/  IMAD.X R41, RZ, RZ, R41, P5 ;  /* 0x000000ffff297224 */ /* 0x000fca00028e0629 */
[----:B------:R-:W-:Y:S01]  /*29b0*/  ISETP.NE.AND.EX P0, PT, R41, RZ, PT, P0 ;  /* 0x000000ff2900720c */ /* 0x000fe20003f05300 */
[----:B--2---:R-:W-:-:S04]  /*29c0*/  IMAD.WIDE.U32 R32, R43, R16, R32 ;  /* 0x000000102b207225 */ /* 0x004fc800078e0020 */
[----:B------:R-:W-:Y:S01]  /*29d0*/  IMAD.MOV.U32 R44, RZ, RZ, R33 ;  /* 0x000000ffff2c7224 */ /* 0x000fe200078e0021 */
        /* <DEDUP_REMOVED lines=21> */
[----:B------:R-:W1:Y:S01]  /*2b30*/  I2F.F64.S64 R16, R16 ;  /* 0x0000001000107312 */ /* 0x000e620000301c00 */
[----:B------:R-:W-:-:S04]  /*2b40*/  IMAD.MOV R2, RZ, RZ, -R35 ;  /* 0x000000ffff027224 */ /* 0x000fc800078e0a23 */
[----:B------:R-:W-:Y:S01]  /*2b50*/  @!P0 IMAD.MOV.U32 R35, RZ, RZ, R2 ;  /* 0x000000ffff238224 */ /* 0x000fe200078e0002 */
[----:B-1----:R-:W1:-:S10]  /*2b60*/  DMUL R32, R16, c[0x2][0x0] ;  /* 0x0080000010207a28 */ /* 0x002e540000000000 */
[----:B-1----:R-:W1:Y:S02]  /*2b70*/  F2F.F32.F64 R32, R32 ;  /* 0x0000002000207310 */ /* 0x002e640000301000 */
[----:B-1----:R-:W-:-:S06]  /*2b80*/  FSEL R2, -R32, R32, !P5 ;  /* 0x0000002020027208 */ /* 0x002fcc0006800100 */
.L_x_4:
[----:B0-----:R-:W-:Y:S05]  /*2b90*/  BSYNC B0 ;  /* 0x0000000000007941 */ /* 0x001fea0003800000 */
.L_x_3:
[----:B------:R-:W-:Y:S01]  /*2ba0*/  LOP3.LUT R16, R35, 0x1, RZ, 0xc0, !PT ;  /* 0x0000000123107812 */ /* 0x000fe200078ec0ff */
[----:B------:R-:W-:Y:S01]  /*2bb0*/  FMUL R27, R18, R27 ;  /* 0x0000001b121b7220 */ /* 0x000fe20000400000 */
        /* <DEDUP_REMOVED lines=40> */
.L_x_8:
        /* <DEDUP_REMOVED lines=38> */
.L_x_7:
[----:B0-----:R-:W-:Y:S05]  /*30a0*/  BSYNC B0 ;  /* 0x0000000000007941 */ /* 0x001fea0003800000 */
.L_x_6:
        /* <DEDUP_REMOVED lines=42> */
.L_x_11:
        /* <DEDUP_REMOVED lines=36> */
[----:B-1----:R-:W0:Y:S02]  /*3590*/  F2F.F32.F64 R18, R18 ;  /* 0x0000001200127310 */ /* 0x002e240000301000 */
[----:B0-----:R-:W-:-:S06]  /*35a0*/  FSEL R34, -R18, R18, !P5 ;  /* 0x0000001212227208 */ /* 0x001fcc0006800100 */
.L_x_10:
[----:B------:R-:W-:Y:S05]  /*35b0*/  BSYNC B0 ;  /* 0x0000000000007941 */ /* 0x000fea0003800000 */
.L_x_9:
[C---:B------:R-:W-:Y:S01]  /*35c0*/  LOP3.LUT R16, R33.reuse, 0x1, RZ, 0xc0, !PT ;  /* 0x0000000121107812 */ /* 0x040fe200078ec0ff */
[----:B------:R-:W-:Y:S01]  /*35d0*/  FMUL R32, R12, R31 ;  /* 0x0000001f0c207220 */ /* 0x000fe20000400000 */
[----:B------:R-:W-:Y:S01]  /*35e0*/  FMUL.FTZ R39, R34, R34 ;  /* 0x0000002222277220 */ /* 0x000fe20000410000 */
[----:B------:R-:W-:Y:S01]  /*35f0*/  LOP3.LUT P5, RZ, R33, 0x2, RZ, 0xc0, !PT ;  /* 0x0000000221ff7812 */ /* 0x000fe200078ac0ff */
[----:B------:R-:W-:Y:S01]  /*3600*/  IMAD.MOV.U32 R12, RZ, RZ, -0x46b2bead ;  /* 0xb94d4153ff0c7424 */ /* 0x000fe200078e00ff */
[----:B------:R-:W-:Y:S01]  /*3610*/  ISETP.NE.U32.AND P0, PT, R16, 0x1, PT ;  /* 0x000000011000780c */ /* 0x000fe20003f05070 */
[C---:B------:R-:W-:Y:S01]  /*3620*/  FMUL R35, R32.reuse, 0.63661974668502807617 ;  /* 0x3f22f98320237820 */ /* 0x040fe20000400000 */
[----:B------:R-:W-:Y:S01]  /*3630*/  FADD.FTZ R33, |R32|, -RZ ;  /* 0x800000ff20217221 */ /* 0x000fe20000010200 */
[----:B------:R-:W-:Y:S01]  /*3640*/  IMAD.MOV.U32 R17, RZ, RZ, 0x3c0885e4 ;  /* 0x3c0885e4ff117424 */ /* 0x000fe200078e00ff */
[----:B------:R-:W-:Y:S01]  /*3650*/  FSEL R31, R34, 1, P0 ;  /* 0x3f800000221f7808 */ /* 0x000fe20000000000 */
[----:B------:R-:W-:Y:S02]  /*3660*/  BSSY B0, `(.L_x_12) ;  /* 0x0000046000007945 */ /* 0x000fe40003800000 */
[----:B------:R-:W0:Y:S02]  /*3670*/  F2I.FTZ.NTZ R35, R35 ;  /* 0x0000002300237305 */ /* 0x000e240000213100 */
[----:B------:R-:W-:-:S04]  /*3680*/  FFMA.FTZ R18, R39, R31, RZ ;  /* 0x0000001f27127223 */ /* 0x000fc800000100ff */
[----:B------:R-:W-:Y:S02]  /*3690*/  @!P0 IMAD.MOV.U32 R16, RZ, RZ, 0x37cbac00 ;  /* 0x37cbac00ff108424 */ /* 0x000fe400078e00ff */
[----:B------:R-:W-:Y:S02]  /*36a0*/  @!P0 IMAD.MOV.U32 R17, RZ, RZ, 0x3d2aaabb ;  /* 0x3d2aaabbff118424 */ /* 0x000fe400078e00ff */
[----:B------:R-:W-:Y:S01]  /*36b0*/  @!P0 FFMA.FTZ R12, R39, R16, -0.0013887860113754868507 ;  /* 0xbab607ed270c8423 */ /* 0x000fe20000010010 */
[----:B------:R-:W-:Y:S02]  /*36c0*/  IMAD.MOV.U32 R16, RZ, RZ, -0x41d55558 ;  /* 0xbe2aaaa8ff107424 */ /* 0x000fe400078e00ff */
[----:B------:R-:W-:Y:S01]  /*36d0*/  @!P0 IMAD.MOV.U32 R16, RZ, RZ, -0x41000001 ;  /* 0xbeffffffff108424 */ /* 0x000fe200078e00ff */
[----:B------:R-:W-:Y:S01]  /*36e0*/  FSETP.GE.AND P0, PT, R33, 105615, PT ;  /* 0x47ce47802100780b */ /* 0x000fe20003f06000 */
[----:B------:R-:W-:Y:S01]  /*36f0*/  FFMA.FTZ R17, R39, R12, R17 ;  /* 0x0000000c27117223 */ /* 0x000fe20000010011 */
[----:B0-----:R-:W-:-:S03]  /*3700*/  I2FP.F32.S32 R19, R35 ;  /* 0x0000002300137245 */ /* 0x001fc60000201400 */
[----:B------:R-:W-:Y:S02]  /*3710*/  FFMA.FTZ R16, R39, R17, R16 ;  /* 0x0000001127107223 */ /* 0x000fe40000010010 */
[C---:B------:R-:W-:Y:S02]  /*3720*/  FFMA.FTZ R12, R19.reuse, -1.5707962512969970703, R32 ;  /* 0xbfc90fda130c7823 */ /* 0x040fe40000010020 */
[----:B------:R-:W-:Y:S02]  /*3730*/  FFMA.FTZ R31, R18, R16, R31 ;  /* 0x00000010121f7223 */ /* 0x000fe4000001001f */
[----:B------:R-:W-:Y:S02]  /*3740*/  FFMA.FTZ R12, R19, -7.5497894158615963534e-08, R12 ;  /* 0xb3a22168130c7823 */ /* 0x000fe4000001000c */
[----:B------:R-:W-:Y:S02]  /*3750*/  @P5 FFMA.FTZ R31, R31, -1, RZ ;  /* 0xbf8000001f1f5823 */ /* 0x000fe400000100ff */
        /* <DEDUP_REMOVED lines=16> */
.L_x_14:
        /* <DEDUP_REMOVED lines=25> */
[----:B0-----:R-:W-:Y:S02]  /*39f0*/  SHF.R.U32.HI R12, RZ, 0x1e, R33 ;  /* 0x0000001eff0c7819 */ /* 0x001fe40000011621 */
        /* <DEDUP_REMOVED lines=12> */
.L_x_13:
[----:B------:R-:W-:Y:S05]  /*3ac0*/  BSYNC B0 ;  /* 0x0000000000007941 */ /* 0x000fea0003800000 */
.L_x_12:
[----:B------:R-:W-:Y:S01]  /*3ad0*/  LOP3.LUT R16, R35, 0x1, RZ, 0xc0, !PT ;  /* 0x0000000123107812 */ /* 0x000fe200078ec0ff */
[----:B------:R-:W-:Y:S01]  /*3ae0*/  FMUL R40, R13, R40 ;  /* 0x000000280d287220 */ /* 0x000fe20000400000 */
[----:B------:R-:W-:Y:S01]  /*3af0*/  FMUL.FTZ R18, R12, R12 ;  /* 0x0000000c0c127220 */ /* 0x000fe20000410000 */
[----:B------:R-:W-:Y:S01]  /*3b00*/  IMAD.MOV.U32 R13, RZ, RZ, -0x46b2bead ;  /* 0xb94d4153ff0d7424 */ /* 0x000fe200078e00ff */
[----:B------:R-:W-:Y:S01]  /*3b10*/  ISETP.NE.U32.AND P0, PT, R16, 0x1, PT ;  /* 0x000000011000780c */ /* 0x000fe20003f05070 */
[C---:B------:R-:W-:Y:S01]  /*3b20*/  FMUL R33, R40.reuse, 0.63661974668502807617 ;  /* 0x3f22f98328217820 */ /* 0x040fe20000400000 */
[----:B------:R-:W-:Y:S01]  /*3b30*/  FADD.FTZ R34, |R40|, -RZ ;  /* 0x800000ff28227221 */ /* 0x000fe20000010200 */
[----:B------:R-:W-:Y:S01]  /*3b40*/  IMAD.MOV.U32 R16, RZ, RZ, 0x3c0885e4 ;  /* 0x3c0885e4ff107424 */ /* 0x000fe200078e00ff */
[----:B------:R-:W-:Y:S01]  /*3b50*/  FSEL R32, R12, 1, P0 ;  /* 0x3f8000000c207808 */ /* 0x000fe20000000000 */
[----:B------:R-:W-:Y:S01]  /*3b60*/  BSSY B0, `(.L_x_15) ;  /* 0x0000047000007945 */ /* 0x000fe20003800000 */
[----:B------:R-:W-:Y:S01]  /*3b70*/  LOP3.LUT P5, RZ, R35, 0x2, RZ, 0xc0, !PT ;  /* 0x0000000223ff7812 */ /* 0x000fe200078ac0ff */
        /* <DEDUP_REMOVED lines=11> */
[----:B------:R-:W-:Y:S02]  /*3c30*/  FFMA.FTZ R12, R13, -1.5707962512969970703, R40 ;  /* 0xbfc90fda0d0c7823 */ /* 0x000fe40000010028 */
[----:B------:R-:W-:Y:S02]  /*3c40*/  FFMA.FTZ R32, R19, R17, R32 ;  /* 0x0000001113207223 */ /* 0x000fe40000010020 */
[C---:B------:R-:W-:Y:S02]  /*3c50*/  FFMA.FTZ R12, R13.reuse, -7.5497894158615963534e-08, R12 ;  /* 0xb3a221680d0c7823 */ /* 0x040fe4000001000c */
        /* <DEDUP_REMOVED lines=17> */
.L_x_17:
        /* <DEDUP_REMOVED lines=38> */
.L_x_16:
[----:B------:R-:W-:Y:S05]  /*3fd0*/  BSYNC B0 ;  /* 0x0000000000007941 */ /* 0x000fea0003800000 */
.L_x_15:
        /* <DEDUP_REMOVED lines=8> */
[----:B------:R-:W-:Y:S01]  /*4060*/  LOP3.LUT P5, RZ, R33, 0x2, RZ, 0xc0, !PT ;  /* 0x0000000221ff7812 */ /* 0x000fe200078ac0ff */
[----:B------:R-:W-:Y:S01]  /*4070*/  BSSY B0, `(.L_x_18) ;  /* 0x0000047000007945 */ /* 0x000fe20003800000 */
[----:B------:R-:W-:Y:S01]  /*4080*/  FSEL R33, R18, 1, P0 ;  /* 0x3f80000012217808 */ /* 0x000fe20000000000 */
[----:B------:R-:W0:Y:S04]  /*4090*/  F2I.FTZ.NTZ R14, R14 ;  /* 0x0000000e000e7305 */ /* 0x000e280000213100 */
[----:B------:R-:W-:-:S02]  /*40a0*/  FFMA.FTZ R18, R17, R33, RZ ;  /* 0x0000002111127223 */ /* 0x000fc400000100ff */
        /* <DEDUP_REMOVED lines=29> */
.L_x_20:
        /* <DEDUP_REMOVED lines=27> */
[----:B0-----:R-:W-:-:S02]  /*4430*/  LEA.HI R14, R18, R19, RZ, 0x1 ;  /* 0x00000013120e7211 */ /* 0x001fc400078f08ff */
[C---:B------:R-:W-:Y:S02]  /*4440*/  LOP3.LUT R12, R13.reuse, R12, RZ, 0x3c, !PT ;  /* 0x0000000c0d0c7212 */ /* 0x040fe400078e3cff */
[----:B------:R-:W-:Y:S02]  /*4450*/  LOP3.LUT R13, R13, R18, RZ, 0x3c, !PT ;  /* 0x000000120d0d7212 */ /* 0x000fe400078e3cff */
[----:B------:R-:W-:Y:S01]  /*4460*/  LOP3.LUT R37, R18, R37, RZ, 0x3c, !PT ;  /* 0x0000002512257212 */ /* 0x000fe200078e3cff */
[----:B------:R-:W-:-:S03]  /*4470*/  IMAD.MOV R18, RZ, RZ, -R14 ;  /* 0x000000ffff127224 */ /* 0x000fc600078e0a0e */
[----:B------:R-:W0:Y:S01]  /*4480*/  I2F.F64.S64 R12, R12 ;  /* 0x0000000c000c7312 */ /* 0x000e220000301c00 */
[----:B------:R-:W-:Y:S01]  /*4490*/  ISETP.GE.AND P5, PT, R37, RZ, PT ;  /* 0x000000ff2500720c */ /* 0x000fe20003fa6270 */
[----:B------:R-:W-:Y:S01]  /*44a0*/  @!P0 IMAD.MOV.U32 R14, RZ, RZ, R18 ;  /* 0x000000ffff0e8224 */ /* 0x000fe200078e0012 */
[----:B0-----:R-:W0:-:S10]  /*44b0*/  DMUL R16, R12, c[0x2][0x0] ;  /* 0x008000000c107a28 */ /* 0x001e140000000000 */
[----:B0-----:R-:W0:Y:S02]  /*44c0*/  F2F.F32.F64 R16, R16 ;  /* 0x0000001000107310 */ /* 0x001e240000301000 */
[----:B0-----:R-:W-:-:S06]  /*44d0*/  FSEL R36, -R16, R16, !P5 ;  /* 0x0000001010247208 */ /* 0x001fcc0006800100 */
.L_x_19:
[----:B------:R-:W-:Y:S05]  /*44e0*/  BSYNC B0 ;  /* 0x0000000000007941 */ /* 0x000fea0003800000 */
.L_x_18:
[----:B------:R-:W-:Y:S01]  /*44f0*/  LOP3.LUT R12, R14, 0x1, RZ, 0xc0, !PT ;  /* 0x000000010e0c7812 */ /* 0x000fe200078ec0ff */
[----:B------:R-:W-:Y:S01]  /*4500*/  FMUL R18, R15, R42 ;  /* 0x0000002a0f127220 */ /* 0x000fe20000400000 */
[----:B------:R-:W-:Y:S01]  /*4510*/  FMUL.FTZ R16, R36, R36 ;  /* 0x0000002424107220 */ /* 0x000fe20000410000 */
[----:B------:R-:W-:Y:S01]  /*4520*/  LOP3.LUT P5, RZ, R14, 0x2, RZ, 0xc0, !PT ;  /* 0x000000020eff7812 */ /* 0x000fe200078ac0ff */
[----:B------:R-:W-:Y:S01]  /*4530*/  IMAD.MOV.U32 R13, RZ, RZ, 0x3c0885e4 ;  /* 0x3c0885e4ff0d7424 */ /* 0x000fe200078e00ff */
[----:B------:R-:W-:Y:S01]  /*4540*/  ISETP.NE.U32.AND P0, PT, R12, 0x1, PT ;  /* 0x000000010c00780c */ /* 0x000fe20003f05070 */
[C---:B------:R-:W-:Y:S01]  /*4550*/  FMUL R42, R18.reuse, 0.63661974668502807617 ;  /* 0x3f22f983122a7820 */ /* 0x040fe20000400000 */
[----:B------:R-:W-:Y:S01]  /*4560*/  FADD.FTZ R14, |R18|, -RZ ;  /* 0x800000ff120e7221 */ /* 0x000fe20000010200 */
[----:B------:R-:W-:Y:S01]  /*4570*/  IMAD.MOV.U32 R12, RZ, RZ, -0x46b2bead ;  /* 0xb94d4153ff0c7424 */ /* 0x000fe200078e00ff */
[----:B------:R-:W-:Y:S01]  /*4580*/  FSEL R36, R36, 1, P0 ;  /* 0x3f80000024247808 */ /* 0x000fe20000000000 */
[----:B------:R-:W-:Y:S02]  /*4590*/  BSSY B0, `(.L_x_21) ;  /* 0x0000046000007945 */ /* 0x000fe40003800000 */
[----:B------:R-:W0:Y:S06]  /*45a0*/  F2I.FTZ.NTZ R42, R42 ;  /* 0x0000002a002a7305 */ /* 0x000e2c0000213100 */
[----:B------:R-:W-:-:S02]  /*45b0*/  @!P0 IMAD.MOV.U32 R15, RZ, RZ, 0x37cbac00 ;  /* 0x37cbac00ff0f8424 */ /* 0x000fc400078e00ff */
[----:B------:R-:W-:Y:S02]  /*45c0*/  @!P0 IMAD.MOV.U32 R13, RZ, RZ, 0x3d2aaabb ;  /* 0x3d2aaabbff0d8424 */ /* 0x000fe400078e00ff */
[----:B------:R-:W-:Y:S01]  /*45d0*/  @!P0 FFMA.FTZ R12, R16, R15, -0.0013887860113754868507 ;  /* 0xbab607ed100c8423 */ /* 0x000fe2000001000f */
[----:B------:R-:W-:Y:S02]  /*45e0*/  IMAD.MOV.U32 R15, RZ, RZ, -0x41d55558 ;  /* 0xbe2aaaa8ff0f7424 */ /* 0x000fe400078e00ff */
[----:B------:R-:W-:Y:S01]  /*45f0*/  @!P0 IMAD.MOV.U32 R15, RZ, RZ, -0x41000001 ;  /* 0xbeffffffff0f8424 */ /* 0x000fe200078e00ff */
[----:B------:R-:W-:Y:S01]  /*4600*/  FSETP.GE.AND P0, PT, R14, 105615, PT ;  /* 0x47ce47800e00780b */ /* 0x000fe20003f06000 */
[C---:B------:R-:W-:Y:S01]  /*4610*/  FFMA.FTZ R12, R16.reuse, R12, R13 ;  /* 0x0000000c100c7223 */ /* 0x040fe2000001000d */
[----:B0-----:R-:W-:Y:S01]  /*4620*/  I2FP.F32.S32 R41, R42 ;  /* 0x0000002a00297245 */ /* 0x001fe20000201400 */
[C---:B------:R-:W-:Y:S02]  /*4630*/  FFMA.FTZ R13, R16.reuse, R36, RZ ;  /* 0x00000024100d7223 */ /* 0x040fe400000100ff */
[----:B------:R-:W-:-:S02]  /*4640*/  FFMA.FTZ R15, R16, R12, R15 ;  /* 0x0000000c100f7223 */ /* 0x000fc4000001000f */
        /* <DEDUP_REMOVED lines=20> */
.L_x_23:
        /* <DEDUP_REMOVED lines=27> */
[----:B------:R-:W-:-:S02]  /*4940*/  LEA.HI R42, R19, R42, RZ, 0x1 ;  /* 0x0000002a132a7211 */ /* 0x000fc400078f08ff */
[C---:B------:R-:W-:Y:S02]  /*4950*/  LOP3.LUT R12, R13.reuse, R12, RZ, 0x3c, !PT ;  /* 0x0000000c0d0c7212 */ /* 0x040fe400078e3cff */
[----:B------:R-:W-:Y:S01]  /*4960*/  LOP3.LUT R13, R13, R19, RZ, 0x3c, !PT ;  /* 0x000000130d0d7212 */ /* 0x000fe200078e3cff */
[----:B0-----:R-:W-:Y:S01]  /*4970*/  IMAD.MOV R16, RZ, RZ, -R42 ;  /* 0x000000ffff107224 */ /* 0x001fe200078e0a2a */
[----:B------:R-:W-:-:S03]  /*4980*/  LOP3.LUT R18, R19, R18, RZ, 0x3c, !PT ;  /* 0x0000001213127212 */ /* 0x000fc600078e3cff */
[----:B------:R-:W-:Y:S01]  /*4990*/  @!P0 IMAD.MOV.U32 R42, RZ, RZ, R16 ;  /* 0x000000ffff2a8224 */ /* 0x000fe200078e0010 */
[----:B------:R-:W0:Y:S01]  /*49a0*/  I2F.F64.S64 R12, R12 ;  /* 0x0000000c000c7312 */ /* 0x000e220000301c00 */
[----:B------:R-:W-:Y:S01]  /*49b0*/  ISETP.GE.AND P5, PT, R18, RZ, PT ;  /* 0x000000ff1200720c */ /* 0x000fe20003fa6270 */
[----:B0-----:R-:W0:-:S10]  /*49c0*/  DMUL R14, R12, c[0x2][0x0] ;  /* 0x008000000c0e7a28 */ /* 0x001e140000000000 */
[----:B0-----:R-:W0:Y:S02]  /*49d0*/  F2F.F32.F64 R14, R14 ;  /* 0x0000000e000e7310 */ /* 0x001e240000301000 */
[----:B0-----:R-:W-:-:S06]  /*49e0*/  FSEL R41, -R14, R14, !P5 ;  /* 0x0000000e0e297208 */ /* 0x001fcc0006800100 */
.L_x_22:
[----:B------:R-:W-:Y:S05]  /*49f0*/  BSYNC B0 ;  /* 0x0000000000007941 */ /* 0x000fea0003800000 */
.L_x_21:
[C---:B------:R-:W-:Y:S01]  /*4a00*/  ISETP.GT.AND P0, PT, R30.reuse, 0x33, PT ;  /* 0x000000331e00780c */ /* 0x040fe20003f04270 */
[----:B------:R-:W-:Y:S01]  /*4a10*/  CS2R R12, SRZ ;  /* 0x00000000000c7805 */ /* 0x000fe2000001ff00 */
[----:B------:R-:W-:Y:S01]  /*4a20*/  CS2R R14, SRZ ;  /* 0x00000000000e7805 */ /* 0x000fe2000001ff00 */
[----:B------:R-:W-:Y:S02]  /*4a30*/  IMAD.MOV.U32 R43, RZ, RZ, RZ ;  /* 0x000000ffff2b7224 */ /* 0x000fe400078e00ff */
[----:B------:R-:W-:-:S08]  /*4a40*/  IMAD.WIDE R16, R30, R11, c[0x0][0x170] ;  /* 0x00005c001e107625 */ /* 0x000fd000078e020b */
[----:B------:R0:W2:Y:S04]  /*4a50*/  @P0 LDG.E.EL.128 R12, [R16.64+-0xd0] ;  /* 0xffff3004100c0981 */ /* 0x0000a8000c2e1d00 */
[----:B------:R1:W2:Y:S01]  /*4a60*/  @P0 LDG.E.EL R43, [R28.64] ;  /* 0x000000041c2b0981 */ /* 0x0002a2000c2e1900 */
[----:B------:R-:W-:Y:S01]  /*4a70*/  CS2R R38, SRZ ;  /* 0x0000000000267805 */ /* 0x000fe2000001ff00 */
[----:B------:R-:W-:Y:S01]  /*4a80*/  IMAD.MOV.U32 R37, RZ, RZ, RZ ;  /* 0x000000ffff257224 */ /* 0x000fe200078e00ff */
[----:B------:R-:W-:Y:S01]  /*4a90*/  ISETP.GT.AND P5, PT, R26, 0x33, PT ;  /* 0x000000331a00780c */ /* 0x000fe20003fa4270 */
[----:B------:R-:W-:-:S03]  /*4aa0*/  IMAD.MOV.U32 R30, RZ, RZ, RZ ;  /* 0x000000ffff1e7224 */ /* 0x000fc600078e00ff */
[----:B------:R1:W5:Y:S04]  /*4ab0*/  @P0 LDG.E.EL R38, [R28.64] ;  /* 0x000000041c260981 */ /* 0x000368000c2e1900 */
[----:B------:R1:W5:Y:S04]  /*4ac0*/  @P0 LDG.E.EL R37, [R28.64] ;  /* 0x000000041c250981 */ /* 0x000368000c2e1900 */
[----:B------:R1:W5:Y:S01]  /*4ad0*/  @P0 LDG.E.EL R30, [R28.64] ;  /* 0x000000041c1e0981 */ /* 0x000362000c2e1900 */
[----:B------:R-:W-:Y:S01]  /*4ae0*/  IMAD.WIDE R34, R26, R11, c[0x0][0x170] ;  /* 0x00005c001a227625 */ /* 0x000fe200078e020b */
[----:B0-----:R-:W-:Y:S01]  /*4af0*/  CS2R R16, SRZ ;  /* 0x0000000000107805 */ /* 0x001fe2000001ff00 */
[----:B------:R-:W-:Y:S01]  /*4b00*/  CS2R R18, SRZ ;  /* 0x0000000000127805 */ /* 0x000fe2000001ff00 */
[----:B------:R0:W5:Y:S01]  /*4b10*/  @P5 LDG.E.EL R39, [R24.64] ;  /* 0x0000000418275981 */ /* 0x000162000c2e1900 */
[----:B------:R-:W-:-:S02]  /*4b20*/  IMAD.MOV.U32 R11, RZ, RZ, RZ ;  /* 0x000000ffff0b7224 */ /* 0x000fc400078e00ff */
[----:B------:R-:W-:Y:S02]  /*4b30*/  IMAD.MOV.U32 R26, RZ, RZ, RZ ;  /* 0x000000ffff1a7224 */ /* 0x000fe400078e00ff */
[----:B------:R-:W-:Y:S01]  /*4b40*/  IMAD.MOV.U32 R40, RZ, RZ, RZ ;  /* 0x000000ffff287224 */ /* 0x000fe200078e00ff */
[----:B-1----:R-:W-:Y:S01]  /*4b50*/  LOP3.LUT R28, R42, 0x1, RZ, 0xc0, !PT ;  /* 0x000000012a1c7812 */ /* 0x002fe200078ec0ff */
[----:B------:R0:W5:Y:S03]  /*4b60*/  @P5 LDG.E.EL R11, [R24.64] ;  /* 0x00000004180b5981 */ /* 0x000166000c2e1900 */
[----:B------:R-:W-:Y:S01]  /*4b70*/  ISETP.NE.U32.AND P0, PT, R28, 0x1, PT ;  /* 0x000000011c00780c */ /* 0x000fe20003f05070 */
[----:B------:R0:W5:Y:S01]  /*4b80*/  @P5 LDG.E.EL R26, [R24.64] ;  /* 0x00000004181a5981 */ /* 0x000162000c2e1900 */
[----:B------:R-:W-:-:S03]  /*4b90*/  FMUL.FTZ R29, R41, R41 ;  /* 0x00000029291d7220 */ /* 0x000fc60000410000 */
[----:B------:R0:W5:Y:S04]  /*4ba0*/  @P5 LDG.E.EL R40, [R24.64] ;  /* 0x0000000418285981 */ /* 0x000168000c2e1900 */
[----:B------:R1:W5:Y:S01]  /*4bb0*/  @P5 LDG.E.EL.128 R16, [R34.64+-0xd0] ;  /* 0xffff300422105981 */ /* 0x000362000c2e1d00 */
[----:B------:R-:W-:-:S03]  /*4bc0*/  LOP3.LUT P5, RZ, R42, 0x2, RZ, 0xc0, !PT ;  /* 0x000000022aff7812 */ /* 0x000fc600078ac0ff */
[----:B------:R-:W-:Y:S02]  /*4bd0*/  @!P0 IMAD.MOV.U32 R44, RZ, RZ, 0x37cbac00 ;  /* 0x37cbac00ff2c8424 */ /* 0x000fe400078e00ff */
[----:B------:R-:W-:Y:S02]  /*4be0*/  IMAD.MOV.U32 R28, RZ, RZ, -0x46b2bead ;  /* 0xb94d4153ff1c7424 */ /* 0x000fe400078e00ff */
[----:B------:R-:W-:Y:S01]  /*4bf0*/  IMAD.MOV.U32 R45, RZ, RZ, 0x3c0885e4 ;  /* 0x3c0885e4ff2d7424 */ /* 0x000fe200078e00ff */
[----:B------:R-:W-:Y:S01]  /*4c00*/  @!P0 FFMA.FTZ R28, R29, R44, -0.0013887860113754868507 ;  /* 0xbab607ed1d1c8423 */ /* 0x000fe2000001002c */
[----:B------:R-:W-:Y:S01]  /*4c10*/  @!P0 IMAD.MOV.U32 R45, RZ, RZ, 0x3d2aaabb ;  /* 0x3d2aaabbff2d8424 */ /* 0x000fe200078e00ff */
[----:B-1----:R-:W-:Y:S01]  /*4c20*/  FSEL R34, R41, 1, P0 ;  /* 0x3f80000029227808 */ /* 0x002fe20000000000 */
[----:B0-----:R-:W-:Y:S02]  /*4c30*/  IMAD.MOV.U32 R24, RZ, RZ, -0x41d55558 ;  /* 0xbe2aaaa8ff187424 */ /* 0x001fe400078e00ff */
[----:B------:R-:W-:Y:S01]  /*4c40*/  @!P0 IMAD.MOV.U32 R24, RZ, RZ, -0x41000001 ;  /* 0xbeffffffff188424 */ /* 0x000fe200078e00ff */
[----:B------:R-:W-:-:S04]  /*4c50*/  FFMA.FTZ R28, R29, R28, R45 ;  /* 0x0000001c1d1c7223 */ /* 0x000fc8000001002d */
[C---:B------:R-:W-:Y:S01]  /*4c60*/  FFMA.FTZ R35, R29.reuse, R28, R24 ;  /* 0x0000001c1d237223 */ /* 0x040fe20000010018 */
[----:B------:R-:W-:Y:S01]  /*4c70*/  FFMA.FTZ R29, R29, R34, RZ ;  /* 0x000000221d1d7223 */ /* 0x000fe200000100ff */
[----:B------:R-:W-:Y:S03]  /*4c80*/  BSSY B0, `(.L_x_24) ;  /* 0x0000041000007945 */ /* 0x000fe60003800000 */
[----:B------:R-:W-:-:S04]  /*4c90*/  FFMA.FTZ R34, R29, R35, R34 ;  /* 0x000000231d227223 */ /* 0x000fc80000010022 */
[----:B------:R-:W-:Y:S01]  /*4ca0*/  @P5 FFMA.FTZ R34, R34, -1, RZ ;  /* 0xbf80000022225823 */ /* 0x000fe200000100ff */
        /* <DEDUP_REMOVED lines=10> */
[----:B------:R-:W-:-:S13]  /*4d50*/  FSETP.NEU.AND P0, PT, R42, +INF , PT ;  /* 0x7f8000002a00780b */ /* 0x000fda0003f0d000 */
[----:B------:R-:W-:Y:S01]  /*4d60*/  @!P0 FMUL.FTZ R41, RZ, R12 ;  /* 0x0000000cff298220 */ /* 0x000fe20000410000 */
[----:B------:R-:W-:Y:S01]  /*4d70*/  @!P0 IMAD.MOV.U32 R43, RZ, RZ, RZ ;  /* 0x000000ffff2b8224 */ /* 0x000fe200078e00ff */
[----:B------:R-:W-:Y:S05]  /*4d80*/  @!P0 BRA `(.L_x_25) ;  /* 0x0000030000008947 */ /* 0x000fea0003800000 */
[----:B------:R-:W-:Y:S02]  /*4d90*/  IMAD.SHL.U32 R43, R12, 0x100, RZ ;  /* 0x000001000c2b7824 */ /* 0x000fe400078e00ff */
[----:B------:R-:W-:Y:S02]  /*4da0*/  IMAD.MOV.U32 R44, RZ, RZ, RZ ;  /* 0x000000ffff2c7224 */ /* 0x000fe400078e00ff */
[----:B------:R-:W-:Y:S01]  /*4db0*/  IMAD.MOV.U32 R41, RZ, RZ, RZ ;  /* 0x000000ffff297224 */ /* 0x000fe200078e00ff */
[----:B------:R-:W-:Y:S01]  /*4dc0*/  LOP3.LUT R43, R43, 0x80000000, RZ, 0xfc, !PT ;  /* 0x800000002b2b7812 */ /* 0x000fe200078efcff */
[----:B------:R-:W-:Y:S02]  /*4dd0*/  IMAD.MOV.U32 R42, RZ, RZ, RZ ;  /* 0x000000ffff2a7224 */ /* 0x000fe400078e00ff */
[----:B------:R-:W-:-:S02]  /*4de0*/  IMAD.MOV.U32 R35, RZ, RZ, R1 ;  /* 0x000000ffff237224 */ /* 0x000fc400078e0001 */
.L_x_26:
        /* <DEDUP_REMOVED lines=14> */
[----:B------:R-:W-:Y:S01]  /*4ed0*/  SHF.R.U32.HI R28, RZ, 0x17, R12 ;  /* 0x00000017ff1c7819 */ /* 0x000fe2000001160c */
[----:B------:R0:W-:Y:S01]  /*4ee0*/  STL [R1+0x18], R44 ;  /* 0x0000182c01007387 */ /* 0x0001e20000100800 */
[----:B------:R-:W-:Y:S02]  /*4ef0*/  LOP3.LUT P0, RZ, R12, 0xf800000, RZ, 0xc0, !PT ;  /* 0x0f8000000cff7812 */ /* 0x000fe4000780c0ff */
[----:B------:R-:W-:-:S04]  /*4f00*/  LOP3.LUT R24, R28, 0xe0, RZ, 0xc0, !PT ;  /* 0x000000e01c187812 */ /* 0x000fc800078ec0ff */
[----:B------:R-:W-:-:S04]  /*4f10*/  IADD3 R24, R24, -0x80, RZ ;  /* 0xffffff8018187810 */ /* 0x000fc80007ffe0ff */
[----:B------:R-:W-:-:S05]  /*4f20*/  SHF.R.U32.HI R24, RZ, 0x5, R24 ;  /* 0x00000005ff187819 */ /* 0x000fca0000011618 */
[----:B------:R-:W-:-:S05]  /*4f30*/  IMAD R42, R24, -0x4, R1 ;  /* 0xfffffffc182a7824 */ /* 0x000fca00078e0201 */
[----:B------:R-:W2:Y:S04]  /*4f40*/  LDL R24, [R42+0x14] ;  /* 0x000014002a187983 */ /* 0x000ea80000100800 */
[----:B------:R-:W2:Y:S04]  /*4f50*/  LDL R35, [R42+0x18] ;  /* 0x000018002a237983 */ /* 0x000ea80000100800 */
[----:B------:R-:W3:Y:S01]  /*4f60*/  @P0 LDL R25, [R42+0x10] ;  /* 0x000010002a190983 */ /* 0x000ee20000100800 */
[-C--:B--2---:R-:W-:Y:S02]  /*4f70*/  SHF.L.W.U32.HI R35, R24, R28.reuse, R35 ;  /* 0x0000001c18237219 */ /* 0x084fe40000010e23 */
[----:B---3--:R-:W-:-:S02]  /*4f80*/  @P0 SHF.L.W.U32.HI R24, R25, R28, R24 ;  /* 0x0000001c19180219 */ /* 0x008fc40000010e18 */
[----:B------:R-:W-:Y:S02]  /*4f90*/  ISETP.GE.AND P0, PT, R12, RZ, PT ;  /* 0x000000ff0c00720c */ /* 0x000fe40003f06270 */
[C-C-:B------:R-:W-:Y:S01]  /*4fa0*/  SHF.L.W.U32.HI R41, R24.reuse, 0x2, R35.reuse ;  /* 0x0000000218297819 */ /* 0x140fe20000010e23 */
[----:B------:R-:W-:Y:S01]  /*4fb0*/  IMAD.SHL.U32 R24, R24, 0x4, RZ ;  /* 0x0000000418187824 */ /* 0x000fe200078e00ff */
[----:B------:R-:W-:Y:S02]  /*4fc0*/  SHF.R.U32.HI R42, RZ, 0x1e, R35 ;  /* 0x0000001eff2a7819 */ /* 0x000fe40000011623 */
[----:B------:R-:W-:Y:S02]  /*4fd0*/  SHF.R.S32.HI R25, RZ, 0x1f, R41 ;  /* 0x0000001fff197819 */ /* 0x000fe40000011429 */
[----:B------:R-:W-:Y:S02]  /*4fe0*/  LOP3.LUT R12, R41, R12, RZ, 0x3c, !PT ;  /* 0x0000000c290c7212 */ /* 0x000fe400078e3cff */
[----:B------:R-:W-:-:S02]  /*4ff0*/  LOP3.LUT R24, R25, R24, RZ, 0x3c, !PT ;  /* 0x0000001819187212 */ /* 0x000fc400078e3cff */
        /* <DEDUP_REMOVED lines=9> */
.L_x_25:
[----:B0-----:R-:W-:Y:S05]  /*5090*/  BSYNC B0 ;  /* 0x0000000000007941 */ /* 0x001fea0003800000 */
.L_x_24:
[----:B------:R-:W-:Y:S01]  /*50a0*/  LOP3.LUT R12, R43, 0x1, RZ, 0xc0, !PT ;  /* 0x000000012b0c7812 */ /* 0x000fe200078ec0ff */
[----:B-----5:R-:W-:Y:S01]  /*50b0*/  FMUL R38, R13, R38 ;  /* 0x000000260d267220 */ /* 0x020fe20000400000 */
[----:B------:R-:W-:Y:S01]  /*50c0*/  IMAD.MOV.U32 R13, RZ, RZ, -0x46b2bead ;  /* 0xb94d4153ff0d7424 */ /* 0x000fe200078e00ff */
[----:B------:R-:W-:Y:S01]  /*50d0*/  IADD3 R43, R43, 0x1, RZ ;  /* 0x000000012b2b7810 */ /* 0x000fe20007ffe0ff */
[----:B------:R-:W-:Y:S01]  /*50e0*/  IMAD.MOV.U32 R24, RZ, RZ, 0x3c0885e4 ;  /* 0x3c0885e4ff187424 */ /* 0x000fe200078e00ff */
[----:B------:R-:W-:Y:S01]  /*50f0*/  ISETP.NE.U32.AND P0, PT, R12, 0x1, PT ;  /* 0x000000010c00780c */ /* 0x000fe20003f05070 */
[C---:B------:R-:W-:Y:S01]  /*5100*/  FMUL R35, R38.reuse, 0.63661974668502807617 ;  /* 0x3f22f98326237820 */ /* 0x040fe20000400000 */
[----:B------:R-:W-:Y:S01]  /*5110*/  FMUL.FTZ R12, R41, R41 ;  /* 0x00000029290c7220 */ /* 0x000fe20000410000 */
[----:B------:R-:W-:Y:S01]  /*5120*/  LOP3.LUT P5, RZ, R43, 0x2, RZ, 0xc0, !PT ;  /* 0x000000022bff7812 */ /* 0x000fe200078ac0ff */
[----:B------:R-:W-:Y:S01]  /*5130*/  BSSY B0, `(.L_x_27) ;  /* 0x0000048000007945 */ /* 0x000fe20003800000 */
[----:B------:R-:W-:Y:S01]  /*5140*/  FSEL R29, R41, 1, !P0 ;  /* 0x3f800000291d7808 */ /* 0x000fe20004000000 */
[----:B------:R-:W-:Y:S01]  /*5150*/  FADD.FTZ R41, |R38|, -RZ ;  /* 0x800000ff26297221 */ /* 0x000fe20000010200 */
[----:B------:R-:W0:Y:S06]  /*5160*/  F2I.FTZ.NTZ R35, R35 ;  /* 0x0000002300237305 */ /* 0x000e2c0000213100 */
[----:B------:R-:W-:-:S02]  /*5170*/  @P0 IMAD.MOV.U32 R25, RZ, RZ, 0x37cbac00 ;  /* 0x37cbac00ff190424 */ /* 0x000fc400078e00ff */
[----:B------:R-:W-:Y:S02]  /*5180*/  @P0 IMAD.MOV.U32 R24, RZ, RZ, 0x3d2aaabb ;  /* 0x3d2aaabbff180424 */ /* 0x000fe400078e00ff */
[C---:B------:R-:W-:Y:S01]  /*5190*/  @P0 FFMA.FTZ R13, R12.reuse, R25, -0.0013887860113754868507 ;  /* 0xbab607ed0c0d0423 */ /* 0x040fe20000010019 */
[----:B------:R-:W-:Y:S02]  /*51a0*/  IMAD.MOV.U32 R25, RZ, RZ, -0x41d55558 ;  /* 0xbe2aaaa8ff197424 */ /* 0x000fe400078e00ff */
[----:B------:R-:W-:Y:S01]  /*51b0*/  @P0 IMAD.MOV.U32 R25, RZ, RZ, -0x41000001 ;  /* 0xbeffffffff190424 */ /* 0x000fe200078e00ff */
        /* <DEDUP_REMOVED lines=21> */
.L_x_29:
        /* <DEDUP_REMOVED lines=42> */
.L_x_28:
[----:B0-----:R-:W-:Y:S05]  /*55b0*/  BSYNC B0 ;  /* 0x0000000000007941 */ /* 0x001fea0003800000 */
.L_x_27:
[C---:B------:R-:W-:Y:S01]  /*55c0*/  LOP3.LUT R12, R35.reuse, 0x1, RZ, 0xc0, !PT ;  /* 0x00000001230c7812 */ /* 0x040fe200078ec0ff */
[----:B------:R-:W-:Y:S01]  /*55d0*/  FMUL R14, R14, R37 ;  /* 0x000000250e0e7220 */ /* 0x000fe20000400000 */
[----:B------:R-:W-:Y:S01]  /*55e0*/  IADD3 R35, R35, 0x1, RZ ;  /* 0x0000000123237810 */ /* 0x000fe20007ffe0ff */
[----:B------:R-:W-:Y:S01]  /*55f0*/  IMAD.MOV.U32 R13, RZ, RZ, -0x46b2bead ;  /* 0xb94d4153ff0d7424 */ /* 0x000fe200078e00ff */
[----:B------:R-:W-:Y:S01]  /*5600*/  ISETP.NE.U32.AND P0, PT, R12, 0x1, PT ;  /* 0x000000010c00780c */ /* 0x000fe20003f05070 */
[----:B------:R-:W-:Y:S01]  /*5610*/  FMUL R37, R14, 0.63661974668502807617 ;  /* 0x3f22f9830e257820 */ /* 0x000fe20000400000 */
[----:B------:R-:W-:Y:S01]  /*5620*/  FMUL.FTZ R12, R28, R28 ;  /* 0x0000001c1c0c7220 */ /* 0x000fe20000410000 */
[----:B------:R-:W-:Y:S01]  /*5630*/  FADD.FTZ R38, |R14|, -RZ ;  /* 0x800000ff0e267221 */ /* 0x000fe20000010200 */
[----:B------:R-:W-:Y:S01]  /*5640*/  IMAD.MOV.U32 R24, RZ, RZ, 0x3c0885e4 ;  /* 0x3c0885e4ff187424 */ /* 0x000fe200078e00ff */
[----:B------:R-:W-:Y:S01]  /*5650*/  LOP3.LUT P5, RZ, R35, 0x2, RZ, 0xc0, !PT ;  /* 0x0000000223ff7812 */ /* 0x000fe200078ac0ff */
[----:B------:R-:W-:Y:S01]  /*5660*/  BSSY B0, `(.L_x_30) ;  /* 0x0000047000007945 */ /* 0x000fe20003800000 */
[----:B------:R-:W0:Y:S01]  /*5670*/  F2I.FTZ.NTZ R37, R37 ;  /* 0x0000002500257305 */ /* 0x000e220000213100 */
[----:B------:R-:W-:-:S05]  /*5680*/  FSEL R35, R28, 1, !P0 ;  /* 0x3f8000001c237808 */ /* 0x000fca0004000000 */
[----:B------:R-:W-:Y:S02]  /*5690*/  @P0 IMAD.MOV.U32 R25, RZ, RZ, 0x37cbac00 ;  /* 0x37cbac00ff190424 */ /* 0x000fe400078e00ff */
[----:B------:R-:W-:Y:S02]  /*56a0*/  @P0 IMAD.MOV.U32 R24, RZ, RZ, 0x3d2aaabb ;  /* 0x3d2aaabbff180424 */ /* 0x000fe400078e00ff */
[----:B------:R-:W-:Y:S01]  /*56b0*/  @P0 FFMA.FTZ R13, R12, R25, -0.0013887860113754868507 ;  /* 0xbab607ed0c0d0423 */ /* 0x000fe20000010019 */
        /* <DEDUP_REMOVED lines=23> */
.L_x_32:
        /* <DEDUP_REMOVED lines=42> */
.L_x_31:
[----:B0-----:R-:W-:Y:S05]  /*5ad0*/  BSYNC B0 ;  /* 0x0000000000007941 */ /* 0x001fea0003800000 */
.L_x_30:
[----:B------:R-:W-:Y:S01]  /*5ae0*/  LOP3.LUT R12, R37, 0x1, RZ, 0xc0, !PT ;  /* 0x00000001250c7812 */ /* 0x000fe200078ec0ff */
[----:B------:R-:W-:Y:S01]  /*5af0*/  FMUL R30, R15, R30 ;  /* 0x0000001e0f1e7220 */ /* 0x000fe20000400000 */
[----:B------:R-:W-:Y:S01]  /*5b00*/  FMUL.FTZ R13, R28, R28 ;  /* 0x0000001c1c0d7220 */ /* 0x000fe20000410000 */
[----:B------:R-:W-:Y:S01]  /*5b10*/  IMAD.MOV.U32 R15, RZ, RZ, 0x3c0885e4 ;  /* 0x3c0885e4ff0f7424 */ /* 0x000fe200078e00ff */
[----:B------:R-:W-:Y:S01]  /*5b20*/  ISETP.NE.U32.AND P0, PT, R12, 0x1, PT ;  /* 0x000000010c00780c */ /* 0x000fe20003f05070 */
[----:B------:R-:W-:Y:S01]  /*5b30*/  FMUL R25, R30, 0.63661974668502807617 ;  /* 0x3f22f9831e197820 */ /* 0x000fe20000400000 */
[----:B------:R-:W-:Y:S01]  /*5b40*/  IMAD.MOV.U32 R12, RZ, RZ, -0x46b2bead ;  /* 0xb94d4153ff0c7424 */ /* 0x000fe200078e00ff */
[----:B------:R-:W-:Y:S01]  /*5b50*/  IADD3 R37, R37, 0x1, RZ ;  /* 0x0000000125257810 */ /* 0x000fe20007ffe0ff */
[----:B------:R-:W-:Y:S01]  /*5b60*/  BSSY B0, `(.L_x_33) ;  /* 0x0000049000007945 */ /* 0x000fe20003800000 */
[----:B------:R-:W-:Y:S01]  /*5b70*/  FSEL R24, R28, 1, !P0 ;  /* 0x3f8000001c187808 */ /* 0x000fe20004000000 */
[----:B------:R-:W-:Y:S01]  /*5b80*/  FADD.FTZ R28, |R30|, -RZ ;  /* 0x800000ff1e1c7221 */ /* 0x000fe20000010200 */
[----:B------:R-:W0:Y:S01]  /*5b90*/  F2I.FTZ.NTZ R25, R25 ;  /* 0x0000001900197305 */ /* 0x000e220000213100 */
[----:B------:R-:W-:-:S05]  /*5ba0*/  LOP3.LUT P5, RZ, R37, 0x2, RZ, 0xc0, !PT ;  /* 0x0000000225ff7812 */ /* 0x000fca00078ac0ff */
[----:B------:R-:W-:Y:S02]  /*5bb0*/  @P0 IMAD.MOV.U32 R14, RZ, RZ, 0x37cbac00 ;  /* 0x37cbac00ff0e0424 */ /* 0x000fe400078e00ff */
        /* <DEDUP_REMOVED lines=19> */
[----:B------:R-:W-:Y:S01]  /*5cf0*/  IMAD.SHL.U32 R12, R30, 0x100, RZ ;  /* 0x000001001e0c7824 */ /* 0x000fe200078e00ff */
[----:B------:R-:W-:Y:S01]  /*5d00*/  SHF.R.U32.HI R38, RZ, 0x17, R30 ;  /* 0x00000017ff267819 */ /* 0x000fe2000001161e */
[----:B------:R-:W-:Y:S02]  /*5d10*/  IMAD.MOV.U32 R28, RZ, RZ, RZ ;  /* 0x000000ffff1c7224 */ /* 0x000fe400078e00ff */
[----:B------:R-:W-:Y:S01]  /*5d20*/  IMAD.MOV.U32 R41, RZ, RZ, RZ ;  /* 0x000000ffff297224 */ /* 0x000fe200078e00ff */
[----:B------:R-:W-:Y:S01]  /*5d30*/  LOP3.LUT R42, R12, 0x80000000, RZ, 0xfc, !PT ;  /* 0x800000000c2a7812 */ /* 0x000fe200078efcff */
[----:B------:R-:W-:Y:S02]  /*5d40*/  IMAD.MOV.U32 R37, RZ, RZ, RZ ;  /* 0x000000ffff257224 */ /* 0x000fe400078e00ff */
[----:B------:R-:W-:-:S02]  /*5d50*/  IMAD.MOV.U32 R25, RZ, RZ, R1 ;  /* 0x000000ffff197224 */ /* 0x000fc400078e0001 */
.L_x_35:
        /* <DEDUP_REMOVED lines=14> */
[----:B------:R-:W-:Y:S01]  /*5e40*/  LOP3.LUT R12, R38, 0xe0, RZ, 0xc0, !PT ;  /* 0x000000e0260c7812 */ /* 0x000fe200078ec0ff */
[----:B------:R0:W-:Y:S01]  /*5e50*/  STL [R1+0x18], R28 ;  /* 0x0000181c01007387 */ /* 0x0001e20000100800 */
[----:B------:R-:W-:Y:S02]  /*5e60*/  LOP3.LUT P0, RZ, R30, 0xf800000, RZ, 0xc0, !PT ;  /* 0x0f8000001eff7812 */ /* 0x000fe4000780c0ff */
        /* <DEDUP_REMOVED lines=11> */
[----:B0-----:R-:W-:Y:S02]  /*5f20*/  SHF.R.U32.HI R28, RZ, 0x1e, R25 ;  /* 0x0000001eff1c7819 */ /* 0x001fe40000011619 */
[----:B------:R-:W-:Y:S02]  /*5f30*/  SHF.R.S32.HI R13, RZ, 0x1f, R37 ;  /* 0x0000001fff0d7819 */ /* 0x000fe40000011425 */
[----:B------:R-:W-:Y:S02]  /*5f40*/  LEA.HI R25, R37, R28, RZ, 0x1 ;  /* 0x0000001c25197211 */ /* 0x000fe400078f08ff */
[----:B------:R-:W-:-:S02]  /*5f50*/  LOP3.LUT R12, R13, R12, RZ, 0x3c, !PT ;  /* 0x0000000c0d0c7212 */ /* 0x000fc400078e3cff */
[----:B------:R-:W-:Y:S01]  /*5f60*/  LOP3.LUT R13, R13, R37, RZ, 0x3c, !PT ;  /* 0x000000250d0d7212 */ /* 0x000fe200078e3cff */
[----:B------:R-:W-:Y:S01]  /*5f70*/  IMAD.MOV R28, RZ, RZ, -R25 ;  /* 0x000000ffff1c7224 */ /* 0x000fe200078e0a19 */
[----:B------:R-:W-:-:S03]  /*5f80*/  LOP3.LUT R30, R37, R30, RZ, 0x3c, !PT ;  /* 0x0000001e251e7212 */ /* 0x000fc600078e3cff */
[----:B------:R-:W-:Y:S01]  /*5f90*/  @!P0 IMAD.MOV.U32 R25, RZ, RZ, R28 ;  /* 0x000000ffff198224 */ /* 0x000fe200078e001c */
[----:B------:R-:W0:Y:S01]  /*5fa0*/  I2F.F64.S64 R12, R12 ;  /* 0x0000000c000c7312 */ /* 0x000e220000301c00 */
[----:B------:R-:W-:Y:S01]  /*5fb0*/  ISETP.GE.AND P5, PT, R30, RZ, PT ;  /* 0x000000ff1e00720c */ /* 0x000fe20003fa6270 */
[----:B0-----:R-:W0:-:S10]  /*5fc0*/  DMUL R14, R12, c[0x2][0x0] ;  /* 0x008000000c0e7a28 */ /* 0x001e140000000000 */
[----:B0-----:R-:W0:Y:S02]  /*5fd0*/  F2F.F32.F64 R14, R14 ;  /* 0x0000000e000e7310 */ /* 0x001e240000301000 */
[----:B0-----:R-:W-:-:S06]  /*5fe0*/  FSEL R37, -R14, R14, !P5 ;  /* 0x0000000e0e257208 */ /* 0x001fcc0006800100 */
.L_x_34:
[----:B------:R-:W-:Y:S05]  /*5ff0*/  BSYNC B0 ;  /* 0x0000000000007941 */ /* 0x000fea0003800000 */
.L_x_33:
[----:B------:R-:W-:Y:S01]  /*6000*/  LOP3.LUT R12, R25, 0x1, RZ, 0xc0, !PT ;  /* 0x00000001190c7812 */ /* 0x000fe200078ec0ff */
[----:B------:R-:W-:Y:S01]  /*6010*/  FMUL R28, R16, R11 ;  /* 0x0000000b101c7220 */ /* 0x000fe20000400000 */
[----:B------:R-:W-:Y:S01]  /*6020*/  FMUL.FTZ R30, R37, R37 ;  /* 0x00000025251e7220 */ /* 0x000fe20000410000 */
[----:B------:R-:W-:Y:S01]  /*6030*/  IADD3 R25, R25, 0x1, RZ ;  /* 0x0000000119197810 */ /* 0x000fe20007ffe0ff */
[----:B------:R-:W-:Y:S01]  /*6040*/  IMAD.MOV.U32 R11, RZ, RZ, -0x46b2bead ;  /* 0xb94d4153ff0b7424 */ /* 0x000fe200078e00ff */
[----:B------:R-:W-:Y:S01]  /*6050*/  ISETP.NE.U32.AND P0, PT, R12, 0x1, PT ;  /* 0x000000010c00780c */ /* 0x000fe20003f05070 */
[C---:B------:R-:W-:Y:S01]  /*6060*/  FMUL R16, R28.reuse, 0.63661974668502807617 ;  /* 0x3f22f9831c107820 */ /* 0x040fe20000400000 */
[----:B------:R-:W-:Y:S01]  /*6070*/  IMAD.MOV.U32 R12, RZ, RZ, 0x3c0885e4 ;  /* 0x3c0885e4ff0c7424 */ /* 0x000fe200078e00ff */
[----:B------:R-:W-:Y:S01]  /*6080*/  LOP3.LUT P5, RZ, R25, 0x2, RZ, 0xc0, !PT ;  /* 0x0000000219ff7812 */ /* 0x000fe200078ac0ff */
[----:B------:R-:W-:Y:S01]  /*6090*/  FADD.FTZ R25, |R28|, -RZ ;  /* 0x800000ff1c197221 */ /* 0x000fe20000010200 */
[----:B------:R-:W-:Y:S02]  /*60a0*/  BSSY B0, `(.L_x_36) ;  /* 0x0000047000007945 */ /* 0x000fe40003800000 */
[----:B------:R-:W0:Y:S06]  /*60b0*/  F2I.FTZ.NTZ R16, R16 ;  /* 0x0000001000107305 */ /* 0x000e2c0000213100 */
[----:B------:R-:W-:-:S02]  /*60c0*/  @P0 IMAD.MOV.U32 R13, RZ, RZ, 0x37cbac00 ;  /* 0x37cbac00ff0d0424 */ /* 0x000fc400078e00ff */
[----:B------:R-:W-:Y:S02]  /*60d0*/  @P0 IMAD.MOV.U32 R12, RZ, RZ, 0x3d2aaabb ;  /* 0x3d2aaabbff0c0424 */ /* 0x000fe400078e00ff */
[C---:B------:R-:W-:Y:S01]  /*60e0*/  @P0 FFMA.FTZ R11, R30.reuse, R13, -0.0013887860113754868507 ;  /* 0xbab607ed1e0b0423 */ /* 0x040fe2000001000d */
[----:B------:R-:W-:Y:S02]  /*60f0*/  IMAD.MOV.U32 R13, RZ, RZ, -0x41d55558 ;  /* 0xbe2aaaa8ff0d7424 */ /* 0x000fe400078e00ff */
[----:B------:R-:W-:Y:S01]  /*6100*/  @P0 IMAD.MOV.U32 R13, RZ, RZ, -0x41000001 ;  /* 0xbeffffffff0d0424 */ /* 0x000fe200078e00ff */
[C---:B------:R-:W-:Y:S01]  /*6110*/  FFMA.FTZ R12, R30.reuse, R11, R12 ;  /* 0x0000000b1e0c7223 */ /* 0x040fe2000001000c */
[----:B------:R-:W-:Y:S02]  /*6120*/  FSEL R11, R37, 1, !P0 ;  /* 0x3f800000250b7808 */ /* 0x000fe40004000000 */
[----:B------:R-:W-:Y:S01]  /*6130*/  FSETP.GE.AND P0, PT, R25, 105615, PT ;  /* 0x47ce47801900780b */ /* 0x000fe20003f06000 */
[C---:B------:R-:W-:Y:S01]  /*6140*/  FFMA.FTZ R12, R30.reuse, R12, R13 ;  /* 0x0000000c1e0c7223 */ /* 0x040fe2000001000d */
[----:B0-----:R-:W-:Y:S01]  /*6150*/  I2FP.F32.S32 R15, R16 ;  /* 0x00000010000f7245 */ /* 0x001fe20000201400 */
[----:B------:R-:W-:-:S04]  /*6160*/  FFMA.FTZ R30, R30, R11, RZ ;  /* 0x0000000b1e1e7223 */ /* 0x000fc800000100ff */
[----:B------:R-:W-:Y:S01]  /*6170*/  FFMA.FTZ R14, R15, -1.5707962512969970703, R28 ;  /* 0xbfc90fda0f0e7823 */ /* 0x000fe2000001001c */
[----:B------:R-:W-:-:S03]  /*6180*/  FFMA.FTZ R11, R30, R12, R11 ;  /* 0x0000000c1e0b7223 */ /* 0x000fc6000001000b */
[----:B------:R-:W-:Y:S01]  /*6190*/  FFMA.FTZ R14, R15, -7.5497894158615963534e-08, R14 ;  /* 0xb3a221680f0e7823 */ /* 0x000fe2000001000e */
[----:B------:R-:W-:-:S03]  /*61a0*/  @P5 FFMA.FTZ R11, R11, -1, RZ ;  /* 0xbf8000000b0b5823 */ /* 0x000fc600000100ff */
        /* <DEDUP_REMOVED lines=16> */
.L_x_38:
        /* <DEDUP_REMOVED lines=29> */
[----:B------:R-:W-:Y:S02]  /*6480*/  LOP3.LUT R13, R14, R25, RZ, 0x3c, !PT ;  /* 0x000000190e0d7212 */ /* 0x000fe400078e3cff */
[----:B------:R-:W-:Y:S01]  /*6490*/  LOP3.LUT R28, R25, R28, RZ, 0x3c, !PT ;  /* 0x0000001c191c7212 */ /* 0x000fe200078e3cff */
[----:B------:R-:W-:-:S03]  /*64a0*/  IMAD.MOV R25, RZ, RZ, -R16 ;  /* 0x000000ffff197224 */ /* 0x000fc600078e0a10 */
[----:B------:R-:W1:Y:S01]  /*64b0*/  I2F.F64.S64 R12, R12 ;  /* 0x0000000c000c7312 */ /* 0x000e620000301c00 */
[----:B------:R-:W-:Y:S01]  /*64c0*/  ISETP.GE.AND P5, PT, R28, RZ, PT ;  /* 0x000000ff1c00720c */ /* 0x000fe20003fa6270 */
[----:B------:R-:W-:Y:S01]  /*64d0*/  @!P0 IMAD.MOV.U32 R16, RZ, RZ, R25 ;  /* 0x000000ffff108224 */ /* 0x000fe200078e0019 */
[----:B-1----:R-:W1:-:S10]  /*64e0*/  DMUL R14, R12, c[0x2][0x0] ;  /* 0x008000000c0e7a28 */ /* 0x002e540000000000 */
[----:B-1----:R-:W0:Y:S02]  /*64f0*/  F2F.F32.F64 R14, R14 ;  /* 0x0000000e000e7310 */ /* 0x002e240000301000 */
[----:B0-----:R-:W-:-:S06]  /*6500*/  FSEL R30, -R14, R14, !P5 ;  /* 0x0000000e0e1e7208 */ /* 0x001fcc0006800100 */
.L_x_37:
[----:B------:R-:W-:Y:S05]  /*6510*/  BSYNC B0 ;  /* 0x0000000000007941 */ /* 0x000fea0003800000 */
.L_x_36:
[C---:B------:R-:W-:Y:S01]  /*6520*/  LOP3.LUT R12, R16.reuse, 0x1, RZ, 0xc0, !PT ;  /* 0x00000001100c7812 */ /* 0x040fe200078ec0ff */
[----:B------:R-:W-:Y:S01]  /*6530*/  FMUL R25, R17, R26 ;  /* 0x0000001a11197220 */ /* 0x000fe20000400000 */
[----:B------:R-:W-:Y:S01]  /*6540*/  IADD3 R16, R16, 0x1, RZ ;  /* 0x0000000110107810 */ /* 0x000fe20007ffe0ff */
[----:B------:R-:W-:Y:S01]  /*6550*/  FMUL.FTZ R17, R30, R30 ;  /* 0x0000001e1e117220 */ /* 0x000fe20000410000 */
[----:B------:R-:W-:Y:S01]  /*6560*/  ISETP.NE.U32.AND P0, PT, R12, 0x1, PT ;  /* 0x000000010c00780c */ /* 0x000fe20003f05070 */
[C---:B------:R-:W-:Y:S01]  /*6570*/  FMUL R28, R25.reuse, 0.63661974668502807617 ;  /* 0x3f22f983191c7820 */ /* 0x040fe20000400000 */
[----:B------:R-:W-:Y:S01]  /*6580*/  LOP3.LUT P5, RZ, R16, 0x2, RZ, 0xc0, !PT ;  /* 0x0000000210ff7812 */ /* 0x000fe200078ac0ff */
[----:B------:R-:W-:Y:S01]  /*6590*/  IMAD.MOV.U32 R12, RZ, RZ, -0x46b2bead ;  /* 0xb94d4153ff0c7424 */ /* 0x000fe200078e00ff */
[----:B------:R-:W-:Y:S01]  /*65a0*/  FSEL R16, R30, 1, !P0 ;  /* 0x3f8000001e107808 */ /* 0x000fe20004000000 */
[----:B------:R-:W-:Y:S01]  /*65b0*/  FADD.FTZ R30, |R25|, -RZ ;  /* 0x800000ff191e7221 */ /* 0x000fe20000010200 */
[----:B------:R-:W-:Y:S01]  /*65c0*/  IMAD.MOV.U32 R13, RZ, RZ, 0x3c0885e4 ;  /* 0x3c0885e4ff0d7424 */ /* 0x000fe200078e00ff */
[----:B------:R-:W0:Y:S01]  /*65d0*/  F2I.FTZ.NTZ R28, R28 ;  /* 0x0000001c001c7305 */ /* 0x000e220000213100 */
[----:B------:R-:W-:Y:S05]  /*65e0*/  BSSY B0, `(.L_x_39) ;  /* 0x0000045000007945 */ /* 0x000fea0003800000 */
        /* <DEDUP_REMOVED lines=30> */
.L_x_41:
        /* <DEDUP_REMOVED lines=38> */
.L_x_40:
[----:B------:R-:W-:Y:S05]  /*6a30*/  BSYNC B0 ;  /* 0x0000000000007941 */ /* 0x000fea0003800000 */
.L_x_39:
[----:B------:R-:W-:Y:S01]  /*6a40*/  LOP3.LUT R12, R28, 0x1, RZ, 0xc0, !PT ;  /* 0x000000011c0c7812 */ /* 0x000fe200078ec0ff */
[----:B------:R-:W-:Y:S01]  /*6a50*/  FMUL R39, R18, R39 ;  /* 0x0000002712277220 */ /* 0x000fe20000400000 */
[----:B------:R-:W-:Y:S01]  /*6a60*/  IADD3 R28, R28, 0x1, RZ ;  /* 0x000000011c1c7810 */ /* 0x000fe20007ffe0ff */
[----:B------:R-:W-:Y:S01]  /*6a70*/  FMUL.FTZ R25, R26, R26 ;  /* 0x0000001a1a197220 */ /* 0x000fe20000410000 */
[----:B------:R-:W-:Y:S01]  /*6a80*/  ISETP.NE.U32.AND P0, PT, R12, 0x1, PT ;  /* 0x000000010c00780c */ /* 0x000fe20003f05070 */
[C---:B------:R-:W-:Y:S01]  /*6a90*/  FMUL R17, R39.reuse, 0.63661974668502807617 ;  /* 0x3f22f98327117820 */ /* 0x040fe20000400000 */
[----:B------:R-:W-:Y:S01]  /*6aa0*/  LOP3.LUT P5, RZ, R28, 0x2, RZ, 0xc0, !PT ;  /* 0x000000021cff7812 */ /* 0x000fe200078ac0ff */
[----:B------:R-:W-:Y:S01]  /*6ab0*/  FADD.FTZ R28, |R39|, -RZ ;  /* 0x800000ff271c7221 */ /* 0x000fe20000010200 */
[----:B------:R-:W-:Y:S01]  /*6ac0*/  IMAD.MOV.U32 R12, RZ, RZ, -0x46b2bead ;  /* 0xb94d4153ff0c7424 */ /* 0x000fe200078e00ff */
[----:B------:R-:W-:Y:S01]  /*6ad0*/  FSEL R18, R26, 1, !P0 ;  /* 0x3f8000001a127808 */ /* 0x000fe20004000000 */
        /* <DEDUP_REMOVED lines=33> */
.L_x_44:
        /* <DEDUP_REMOVED lines=30> */
[----:B------:R-:W-:Y:S01]  /*6ed0*/  IMAD.MOV R25, RZ, RZ, -R17 ;  /* 0x000000ffff197224 */ /* 0x000fe200078e0a11 */
[----:B------:R-:W-:-:S03]  /*6ee0*/  LOP3.LUT R39, R28, R39, RZ, 0x3c, !PT ;  /* 0x000000271c277212 */ /* 0x000fc600078e3cff */
[----:B------:R-:W-:Y:S01]  /*6ef0*/  @!P0 IMAD.MOV.U32 R17, RZ, RZ, R25 ;  /* 0x000000ffff118224 */ /* 0x000fe200078e0019 */
[----:B------:R-:W1:Y:S01]  /*6f00*/  I2F.F64.S64 R12, R12 ;  /* 0x0000000c000c7312 */ /* 0x000e620000301c00 */
[----:B------:R-:W-:Y:S01]  /*6f10*/  ISETP.GE.AND P5, PT, R39, RZ, PT ;  /* 0x000000ff2700720c */ /* 0x000fe20003fa6270 */
[----:B-1----:R-:W1:-:S10]  /*6f20*/  DMUL R14, R12, c[0x2][0x0] ;  /* 0x008000000c0e7a28 */ /* 0x002e540000000000 */
[----:B-1----:R-:W0:Y:S02]  /*6f30*/  F2F.F32.F64 R14, R14 ;  /* 0x0000000e000e7310 */ /* 0x002e240000301000 */
[----:B0-----:R-:W-:-:S06]  /*6f40*/  FSEL R26, -R14, R14, !P5 ;  /* 0x0000000e0e1a7208 */ /* 0x001fcc0006800100 */
.L_x_43:
[----:B------:R-:W-:Y:S05]  /*6f50*/  BSYNC B0 ;  /* 0x0000000000007941 */ /* 0x000fea0003800000 */
.L_x_42:
[----:B------:R-:W-:Y:S01]  /*6f60*/  LOP3.LUT R12, R17, 0x1, RZ, 0xc0, !PT ;  /* 0x00000001110c7812 */ /* 0x000fe200078ec0ff */
[----:B------:R-:W-:Y:S01]  /*6f70*/  FMUL R40, R19, R40 ;  /* 0x0000002813287220 */ /* 0x000fe20000400000 */
[----:B------:R-:W-:Y:S01]  /*6f80*/  FMUL.FTZ R15, R26, R26 ;  /* 0x0000001a1a0f7220 */ /* 0x000fe20000410000 */
[----:B------:R-:W-:Y:S01]  /*6f90*/  IADD3 R17, R17, 0x1, RZ ;  /* 0x0000000111117810 */ /* 0x000fe20007ffe0ff */
[----:B------:R-:W-:Y:S01]  /*6fa0*/  IMAD.MOV.U32 R13, RZ, RZ, 0x3c0885e4 ;  /* 0x3c0885e4ff0d7424 */ /* 0x000fe200078e00ff */
[----:B------:R-:W-:Y:S01]  /*6fb0*/  ISETP.NE.U32.AND P0, PT, R12, 0x1, PT ;  /* 0x000000010c00780c */ /* 0x000fe20003f05070 */
[C---:B------:R-:W-:Y:S01]  /*6fc0*/  FMUL R25, R40.reuse, 0.63661974668502807617 ;  /* 0x3f22f98328197820 */ /* 0x040fe20000400000 */
[----:B------:R-:W-:Y:S01]  /*6fd0*/  FADD.FTZ R28, |R40|, -RZ ;  /* 0x800000ff281c7221 */ /* 0x000fe20000010200 */
[----:B------:R-:W-:Y:S01]  /*6fe0*/  IMAD.MOV.U32 R12, RZ, RZ, -0x46b2bead ;  /* 0xb94d4153ff0c7424 */ /* 0x000fe200078e00ff */
[----:B------:R-:W-:Y:S01]  /*6ff0*/  LOP3.LUT P5, RZ, R17, 0x2, RZ, 0xc0, !PT ;  /* 0x0000000211ff7812 */ /* 0x000fe200078ac0ff */
[----:B------:R-:W-:Y:S01]  /*7000*/  BSSY B0, `(.L_x_45) ;  /* 0x0000047000007945 */ /* 0x000fe20003800000 */
[----:B------:R-:W-:Y:S01]  /*7010*/  FSEL R17, R26, 1, !P0 ;  /* 0x3f8000001a117808 */ /* 0x000fe20004000000 */
[----:B------:R-:W0:Y:S04]  /*7020*/  F2I.FTZ.NTZ R25, R25 ;  /* 0x0000001900197305 */ /* 0x000e280000213100 */
[----:B------:R-:W-:-:S02]  /*7030*/  FFMA.FTZ R26, R15, R17, RZ ;  /* 0x000000110f1a7223 */ /* 0x000fc400000100ff */
        /* <DEDUP_REMOVED lines=29> */
.L_x_47:
        /* <DEDUP_REMOVED lines=38> */
.L_x_46:
[----:B------:R-:W-:Y:S05]  /*7470*/  BSYNC B0 ;  /* 0x0000000000007941 */ /* 0x000fea0003800000 */
.L_x_45:
[C---:B------:R-:W-:Y:S01]  /*7480*/  LOP3.LUT R12, R25.reuse, 0x1, RZ, 0xc0, !PT ;  /* 0x00000001190c7812 */ /* 0x040fe200078ec0ff */
[----:B------:R-:W-:Y:S01]  /*7490*/  IMAD.MOV.U32 R22, RZ, RZ, RZ ;  /* 0x000000ffff167224 */ /* 0x000fe200078e00ff */
[----:B------:R-:W-:Y:S01]  /*74a0*/  IADD3 R25, R25, 0x1, RZ ;  /* 0x0000000119197810 */ /* 0x000fe20007ffe0ff */
[----:B------:R-:W-:Y:S01]  /*74b0*/  IMAD.MOV.U32 R20, RZ, RZ, RZ ;  /* 0x000000ffff147224 */ /* 0x000fe200078e00ff */
[----:B------:R-:W-:Y:S01]  /*74c0*/  ISETP.NE.U32.AND P6, PT, R12, 0x1, PT ;  /* 0x000000010c00780c */ /* 0x000fe20003fc5070 */
[----:B------:R-:W-:Y:S01]  /*74d0*/  IMAD.HI R22, R23, -0x6db6db6d, R22 ;  /* 0x9249249317167827 */ /* 0x000fe200078e0216 */
[----:B------:R-:W-:Y:S02]  /*74e0*/  LOP3.LUT P5, RZ, R25, 0x2, RZ, 0xc0, !PT ;  /* 0x0000000219ff7812 */ /* 0x000fe400078ac0ff */
[----:B------:R-:W-:Y:S01]  /*74f0*/  IADD3 R25, R23, 0x200, RZ ;  /* 0x0000020017197810 */ /* 0x000fe20007ffe0ff */
[----:B------:R-:W-:Y:S01]  /*7500*/  IMAD.HI R20, R21, -0x6db6db6d, R20 ;  /* 0x9249249315147827 */ /* 0x000fe200078e0214 */
[----:B------:R-:W-:-:S03]  /*7510*/  SHF.R.U32.HI R13, RZ, 0x1f, R22 ;  /* 0x0000001fff0d7819 */ /* 0x000fc60000011616 */
[----:B------:R-:W-:Y:S01]  /*7520*/  IMAD.MOV.U32 R12, RZ, RZ, -0x46b2bead ;  /* 0xb94d4153ff0c7424 */ /* 0x000fe200078e00ff */
[----:B------:R-:W-:Y:S01]  /*7530*/  SHF.R.U32.HI R15, RZ, 0x1f, R20 ;  /* 0x0000001fff0f7819 */ /* 0x000fe20000011614 */
[----:B------:R-:W-:Y:S01]  /*7540*/  IMAD.MOV.U32 R14, RZ, RZ, -0x41d55558 ;  /* 0xbe2aaaa8ff0e7424 */ /* 0x000fe200078e00ff */
[----:B------:R-:W-:Y:S01]  /*7550*/  LEA.HI.SX32 R21, R22, R13, 0x1b ;  /* 0x0000000d16157211 */ /* 0x000fe200078fdaff */
[----:B------:R-:W-:Y:S01]  /*7560*/  FMUL.FTZ R22, R19, R19 ;  /* 0x0000001313167220 */ /* 0x000fe20000410000 */
[----:B------:R-:W-:Y:S01]  /*7570*/  LEA.HI.SX32 R20, R20, R15, 0x1b ;  /* 0x0000000f14147211 */ /* 0x000fe200078fdaff */
[----:B------:R-:W-:Y:S02]  /*7580*/  @P6 IMAD.MOV.U32 R15, RZ, RZ, 0x37cbac00 ;  /* 0x37cbac00ff0f6424 */ /* 0x000fe400078e00ff */
[----:B------:R-:W-:Y:S02]  /*7590*/  IMAD R21, R21, -0x38, R23 ;  /* 0xffffffc815157824 */ /* 0x000fe400078e0217 */
[----:B------:R-:W-:Y:S01]  /*75a0*/  IMAD R25, R20, -0x38, R25 ;  /* 0xffffffc814197824 */ /* 0x000fe200078e0219 */
[C---:B------:R-:W-:Y:S01]  /*75b0*/  @P6 FFMA.FTZ R12, R22.reuse, R15, -0.0013887860113754868507 ;  /* 0xbab607ed160c6423 */ /* 0x040fe2000001000f */
[----:B------:R-:W-:Y:S01]  /*75c0*/  IMAD.MOV.U32 R13, RZ, RZ, 0x3c0885e4 ;  /* 0x3c0885e4ff0d7424 */ /* 0x000fe200078e00ff */
[----:B------:R-:W-:Y:S01]  /*75d0*/  ISETP.GE.AND P0, PT, R21, 0x34, PT ;  /* 0x000000341500780c */ /* 0x000fe20003f06270 */
[----:B------:R-:W-:Y:S01]  /*75e0*/  @P6 IMAD.MOV.U32 R13, RZ, RZ, 0x3d2aaabb ;  /* 0x3d2aaabbff0d6424 */ /* 0x000fe200078e00ff */
[----:B------:R-:W-:Y:S01]  /*75f0*/  FSEL R20, R19, 1, !P6 ;  /* 0x3f80000013147808 */ /* 0x000fe20007000000 */
[----:B------:R-:W-:Y:S01]  /*7600*/  @P6 IMAD.MOV.U32 R14, RZ, RZ, -0x41000001 ;  /* 0xbeffffffff0e6424 */ /* 0x000fe200078e00ff */
[----:B------:R-:W-:Y:S01]  /*7610*/  ISETP.GE.AND P6, PT, R25, 0x34, PT ;  /* 0x000000341900780c */ /* 0x000fe20003fc6270 */
[----:B------:R-:W-:-:S02]  /*7620*/  FFMA.FTZ R13, R22, R12, R13 ;  /* 0x0000000c160d7223 */ /* 0x000fc4000001000d */
[C---:B------:R-:W-:Y:S02]  /*7630*/  FFMA.FTZ R15, R22.reuse, R20, RZ ;  /* 0x00000014160f7223 */ /* 0x040fe400000100ff */
[----:B------:R-:W-:Y:S01]  /*7640*/  FFMA.FTZ R13, R22, R13, R14 ;  /* 0x0000000d160d7223 */ /* 0x000fe2000001000e */
[----:B------:R-:W-:-:S03]  /*7650*/  IMAD.MOV.U32 R22, RZ, RZ, 0x4 ;  /* 0x00000004ff167424 */ /* 0x000fc600078e00ff */
[----:B------:R-:W-:Y:S01]  /*7660*/  FFMA.FTZ R20, R15, R13, R20 ;  /* 0x0000000d0f147223 */ /* 0x000fe20000010014 */
[----:B------:R-:W-:Y:S01]  /*7670*/  @!P0 FSEL R35, R2, RZ, !P3 ;  /* 0x000000ff02238208 */ /* 0x000fe20005800000 */
[----:B------:R-:W-:Y:S01]  /*7680*/  IMAD.WIDE R22, R23, R22, c[0x0][0x178] ;  /* 0x00005e0017167625 */ /* 0x000fe200078e0216 */
[----:B------:R-:W-:Y:S01]  /*7690*/  @!P0 FSEL R29, R0, RZ, !P3 ;  /* 0x000000ff001d8208 */ /* 0x000fe20005800000 */
[----:B------:R-:W-:Y:S01]  /*76a0*/  @P5 FFMA.FTZ R20, R20, -1, RZ ;  /* 0xbf80000014145823 */ /* 0x000fe200000100ff */
[----:B------:R-:W-:Y:S02]  /*76b0*/  @!P0 FSEL R11, R31, RZ, !P3 ;  /* 0x000000ff1f0b8208 */ /* 0x000fe40005800000 */
[----:B------:R-:W-:Y:S02]  /*76c0*/  @!P6 FSEL R16, R32, RZ, !P4 ;  /* 0x000000ff2010e208 */ /* 0x000fe40006000000 */
[----:B------:R-:W-:Y:S02]  /*76d0*/  @!P0 FSEL R24, R27, RZ, !P3 ;  /* 0x000000ff1b188208 */ /* 0x000fe40005800000 */
[----:B------:R-:W-:-:S02]  /*76e0*/  @!P6 FSEL R18, R33, RZ, !P4 ;  /* 0x000000ff2112e208 */ /* 0x000fc40006000000 */
[----:B------:R-:W-:Y:S02]  /*76f0*/  @!P6 FSEL R17, R36, RZ, !P4 ;  /* 0x000000ff2411e208 */ /* 0x000fe40006000000 */
[----:B------:R-:W-:Y:S02]  /*7700*/  @!P6 FSEL R20, R34, RZ, !P4 ;  /* 0x000000ff2214e208 */ /* 0x000fe40006000000 */
[----:B------:R-:W-:Y:S02]  /*7710*/  SEL R13, R8, R35, !P1 ;  /* 0x00000023080d7207 */ /* 0x000fe40004800000 */
[----:B------:R-:W-:Y:S02]  /*7720*/  SEL R12, R10, R29, !P1 ;  /* 0x0000001d0a0c7207 */ /* 0x000fe40004800000 */
[----:B------:R-:W-:Y:S02]  /*7730*/  SEL R15, R6, R11, !P1 ;  /* 0x0000000b060f7207 */ /* 0x000fe40004800000 */
[----:B------:R-:W-:-:S02]  /*7740*/  SEL R8, R9, R16, !P2 ;  /* 0x0000001009087207 */ /* 0x000fc40005000000 */
[----:B------:R-:W-:Y:S02]  /*7750*/  SEL R14, R7, R24, !P1 ;  /* 0x00000018070e7207 */ /* 0x000fe40004800000 */
[----:B------:R-:W-:Y:S02]  /*7760*/  SEL R9, R5, R18, !P2 ;  /* 0x0000001205097207 */ /* 0x000fe40005000000 */
[----:B------:R-:W-:Y:S01]  /*7770*/  SEL R10, R4, R17, !P2 ;  /* 0x00000011040a7207 */ /* 0x000fe20005000000 */
[----:B------:R-:W-:Y:S01]  /*7780*/  STG.E.128 [R22.64], R12 ;  /* 0x0000000c16007986 */ /* 0x000fe2000c101d04 */
[----:B------:R-:W-:-:S05]  /*7790*/  SEL R11, R3, R20, !P2 ;  /* 0x00000014030b7207 */ /* 0x000fca0005000000 */
[----:B------:R-:W-:Y:S01]  /*77a0*/  STG.E.128 [R22.64+0x800], R8 ;  /* 0x0008000816007986 */ /* 0x000fe2000c101d04 */
[----:B------:R-:W-:Y:S05]  /*77b0*/  EXIT ;  /* 0x000000000000794d */ /* 0x000fea0003800000 */
.L_x_48:
[----:B------:R-:W-:-:S00]  /*77c0*/  BRA `(.L_x_48) ;  /* 0xfffffff000007947 */ /* 0x000fc0000383ffff */
[----:B------:R-:W-:-:S00]  /*77d0*/  NOP ;  /* 0x0000000000007918 */ /* 0x000fc00000000000 */
        /* <DEDUP_REMOVED lines=10> */
.L_x_49:


//--------------------- .nv.global.init           --------------------------
	.section	.nv.global.init,"aw",@progbits
	.align	4
.nv.global.init:
	.type		__cudart_i2opi_f,@object
	.size		__cudart_i2opi_f,(_$_str - __cudart_i2opi_f)
__cudart_i2opi_f:
        /*0000*/ 	.byte	0x41, 0x90, 0x43, 0x3c, 0x99, 0x95, 0x62, 0xdb, 0xc0, 0xdd, 0x34, 0xf5, 0xd1, 0x57, 0x27, 0xfc
        /*0010*/ 	.byte	0x29, 0x15, 0x44, 0x4e, 0x6e, 0x83, 0xf9, 0xa2
	.type		_$_str,@object
	.size		_$_str,(.L_0 - _$_str)
_$_str:
        /*0018*/ 	.byte	0x5f, 0x5f, 0x43, 0x55, 0x44, 0x41, 0x5f, 0x46, 0x54, 0x5a, 0x00
.L_0:
